	.target	sm_90a

	.elftype	@"ET_EXEC"


//--------------------- .note.nv.tkinfo           --------------------------
	.section	.note.nv.tkinfo,"",@"SHT_NOTE"
	.sectionflags	@"SHF_NOTE_NV_TKINFO"
	.tkinfo
        /*0018*/ 	.word	0x00000002
        /*0030*/ 	.string	""
        /*0030*/ 	.string	"ptxas"
        /*0030*/ 	.string	"Cuda compilation tools, release 13.0, V13.0.88"
        /*0030*/ 	.string	"Build cuda_13.0.r13.0/compiler.36424714_0"
        /*0030*/ 	.string	"-v  -suppress-debug-info  -lineinfo  -arch sm_90a "



//--------------------- .note.nv.cuinfo           --------------------------
	.section	.note.nv.cuinfo,"",@"SHT_NOTE"
	.sectionflags	@"SHF_NOTE_NV_CUINFO"
        /*0018*/ 	.short	0x0002
        /*001a*/ 	.short	0x005a
        /*001c*/ 	.short	0x0082
	.zero		2


//--------------------- .nv.info                  --------------------------
	.section	.nv.info,"",@"SHT_CUDA_INFO"
	.align	4


	//----- nvinfo : EIATTR_REGCOUNT
	.align		4
        /*0000*/ 	.byte	0x04, 0x2f
        /*0002*/ 	.short	(.L_1 - .L_0)
	.align		4
.L_0:
        /*0004*/ 	.word	index@(matmul_kernel)
        /*0008*/ 	.word	0x000000ff


	//----- nvinfo : EIATTR_FRAME_SIZE
	.align		4
.L_1:
        /*000c*/ 	.byte	0x04, 0x11
        /*000e*/ 	.short	(.L_3 - .L_2)
	.align		4
.L_2:
        /*0010*/ 	.word	index@(matmul_kernel)
        /*0014*/ 	.word	0x00000008


	//----- nvinfo : EIATTR_MIN_STACK_SIZE
	.align		4
.L_3:
        /*0018*/ 	.byte	0x04, 0x12
        /*001a*/ 	.short	(.L_5 - .L_4)
	.align		4
.L_4:
        /*001c*/ 	.word	index@(matmul_kernel)
        /*0020*/ 	.word	0x00000008
.L_5:


//--------------------- .nv.compat                --------------------------
	.section	.nv.compat,"",@"SHT_CUDA_COMPAT_INFO"
	.align	4
        /*0000*/ 	.byte	0x02, 0x09, 0x01, 0x00, 0x02, 0x02, 0x04, 0x00, 0x02, 0x05, 0x05, 0x00, 0x03, 0x07, 0x01, 0x01
        /*0010*/ 	.byte	0x02, 0x03, 0x00, 0x00, 0x02, 0x06, 0x01, 0x00, 0x04, 0x0b, 0x08, 0x00, 0x00, 0x00, 0x00, 0x00
        /*0020*/ 	.byte	0x00, 0x00, 0x00, 0x00


//--------------------- .nv.info.matmul_kernel    --------------------------
	.section	.nv.info.matmul_kernel,"",@"SHT_CUDA_INFO"
	.sectionflags	@""
	.align	4


	//----- nvinfo : EIATTR_CUDA_API_VERSION
	.align		4
        /*0000*/ 	.byte	0x04, 0x37
        /*0002*/ 	.short	(.L_7 - .L_6)
.L_6:
        /*0004*/ 	.word	0x00000082


	//----- nvinfo : EIATTR_KPARAM_INFO
	.align		4
.L_7:
        /*0008*/ 	.byte	0x04, 0x17
        /*000a*/ 	.short	(.L_9 - .L_8)
.L_8:
        /*000c*/ 	.word	0x00000000
        /*0010*/ 	.short	0x000d
        /*0012*/ 	.short	0x0048
        /*0014*/ 	.byte	0x00, 0xf4, 0x21, 0x00


	//----- nvinfo : EIATTR_KPARAM_INFO
	.align		4
.L_9:
        /*0018*/ 	.byte	0x04, 0x17
        /*001a*/ 	.short	(.L_11 - .L_10)
.L_10:
        /*001c*/ 	.word	0x00000000
        /*0020*/ 	.short	0x000c
        /*0022*/ 	.short	0x0040
        /*0024*/ 	.byte	0x00, 0xf4, 0x21, 0x00


	//----- nvinfo : EIATTR_KPARAM_INFO
	.align		4
.L_11:
        /*0028*/ 	.byte	0x04, 0x17
        /*002a*/ 	.short	(.L_13 - .L_12)
.L_12:
        /*002c*/ 	.word	0x00000000
        /*0030*/ 	.short	0x000b
        /*0032*/ 	.short	0x0038
        /*0034*/ 	.byte	0x00, 0xf0, 0x11, 0x00


	//----- nvinfo : EIATTR_KPARAM_INFO
	.align		4
.L_13:
        /*0038*/ 	.byte	0x04, 0x17
        /*003a*/ 	.short	(.L_15 - .L_14)
.L_14:
        /*003c*/ 	.word	0x00000000
        /*0040*/ 	.short	0x000a
        /*0042*/ 	.short	0x0034
        /*0044*/ 	.byte	0x00, 0xf0, 0x11, 0x00


	//----- nvinfo : EIATTR_KPARAM_INFO
	.align		4
.L_15:
        /*0048*/ 	.byte	0x04, 0x17
        /*004a*/ 	.short	(.L_17 - .L_16)
.L_16:
        /*004c*/ 	.word	0x00000000
        /*0050*/ 	.short	0x0009
        /*0052*/ 	.short	0x0030
        /*0054*/ 	.byte	0x00, 0xf0, 0x11, 0x00


	//----- nvinfo : EIATTR_KPARAM_INFO
	.align		4
.L_17:
        /*0058*/ 	.byte	0x04, 0x17
        /*005a*/ 	.short	(.L_19 - .L_18)
.L_18:
        /*005c*/ 	.word	0x00000000
        /*0060*/ 	.short	0x0008
        /*0062*/ 	.short	0x002c
        /*0064*/ 	.byte	0x00, 0xf0, 0x11, 0x00


	//----- nvinfo : EIATTR_KPARAM_INFO
	.align		4
.L_19:
        /*0068*/ 	.byte	0x04, 0x17
        /*006a*/ 	.short	(.L_21 - .L_20)
.L_20:
        /*006c*/ 	.word	0x00000000
        /*0070*/ 	.short	0x0007
        /*0072*/ 	.short	0x0028
        /*0074*/ 	.byte	0x00, 0xf0, 0x11, 0x00


	//----- nvinfo : EIATTR_KPARAM_INFO
	.align		4
.L_21:
        /*0078*/ 	.byte	0x04, 0x17
        /*007a*/ 	.short	(.L_23 - .L_22)
.L_22:
        /*007c*/ 	.word	0x00000000
        /*0080*/ 	.short	0x0006
        /*0082*/ 	.short	0x0024
        /*0084*/ 	.byte	0x00, 0xf0, 0x11, 0x00


	//----- nvinfo : EIATTR_KPARAM_INFO
	.align		4
.L_23:
        /*0088*/ 	.byte	0x04, 0x17
        /*008a*/ 	.short	(.L_25 - .L_24)
.L_24:
        /*008c*/ 	.word	0x00000000
        /*0090*/ 	.short	0x0005
        /*0092*/ 	.short	0x0020
        /*0094*/ 	.byte	0x00, 0xf0, 0x11, 0x00


	//----- nvinfo : EIATTR_KPARAM_INFO
	.align		4
.L_25:
        /*0098*/ 	.byte	0x04, 0x17
        /*009a*/ 	.short	(.L_27 - .L_26)
.L_26:
        /*009c*/ 	.word	0x00000000
        /*00a0*/ 	.short	0x0004
        /*00a2*/ 	.short	0x001c
        /*00a4*/ 	.byte	0x00, 0xf0, 0x11, 0x00


	//----- nvinfo : EIATTR_KPARAM_INFO
	.align		4
.L_27:
        /*00a8*/ 	.byte	0x04, 0x17
        /*00aa*/ 	.short	(.L_29 - .L_28)
.L_28:
        /*00ac*/ 	.word	0x00000000
        /*00b0*/ 	.short	0x0003
        /*00b2*/ 	.short	0x0018
        /*00b4*/ 	.byte	0x00, 0xf0, 0x11, 0x00


	//----- nvinfo : EIATTR_KPARAM_INFO
	.align		4
.L_29:
        /*00b8*/ 	.byte	0x04, 0x17
        /*00ba*/ 	.short	(.L_31 - .L_30)
.L_30:
        /*00bc*/ 	.word	0x00000000
        /*00c0*/ 	.short	0x0002
        /*00c2*/ 	.short	0x0010
        /*00c4*/ 	.byte	0x00, 0xf4, 0x21, 0x00


	//----- nvinfo : EIATTR_KPARAM_INFO
	.align		4
.L_31:
        /*00c8*/ 	.byte	0x04, 0x17
        /*00ca*/ 	.short	(.L_33 - .L_32)
.L_32:
        /*00cc*/ 	.word	0x00000000
        /*00d0*/ 	.short	0x0001
        /*00d2*/ 	.short	0x0008
        /*00d4*/ 	.byte	0x00, 0xf4, 0x21, 0x00


	//----- nvinfo : EIATTR_KPARAM_INFO
	.align		4
.L_33:
        /*00d8*/ 	.byte	0x04, 0x17
        /*00da*/ 	.short	(.L_35 - .L_34)
.L_34:
        /*00dc*/ 	.word	0x00000000
        /*00e0*/ 	.short	0x0000
        /*00e2*/ 	.short	0x0000
        /*00e4*/ 	.byte	0x00, 0xf4, 0x21, 0x00


	//----- nvinfo : EIATTR_EXPLICIT_CLUSTER
	.align		4
.L_35:
        /*00e8*/ 	.byte	0x01, 0x3e
	.zero		2


	//----- nvinfo : EIATTR_CTA_PER_CLUSTER
	.align		4
        /*00ec*/ 	.byte	0x04, 0x3d
        /*00ee*/ 	.short	(.L_37 - .L_36)
.L_36:
        /*00f0*/ 	.word	0x00000004
        /*00f4*/ 	.word	0x00000001
        /*00f8*/ 	.word	0x00000001


	//----- nvinfo : EIATTR_SPARSE_MMA_MASK
	.align		4
.L_37:
        /*00fc*/ 	.byte	0x03, 0x50
        /*00fe*/ 	.short	0x0000


	//----- nvinfo : EIATTR_MAXREG_COUNT
	.align		4
        /*0100*/ 	.byte	0x03, 0x1b
        /*0102*/ 	.short	0x00ff


	//----- nvinfo : EIATTR_NUM_BARRIERS
	.align		4
        /*0104*/ 	.byte	0x02, 0x4c
        /*0106*/ 	.byte	0x01
	.zero		1


	//----- nvinfo : EIATTR_ANNOTATIONS
	.align		4
        /*0108*/ 	.byte	0x04, 0x55
        /*010a*/ 	.short	(.L_39 - .L_38)


	//   ....[0]....
.L_38:
        /*010c*/ 	.word	0x00000001
        /*0110*/ 	.byte	0x10, 0x17, 0x00, 0x00, 0x01, 0x00, 0x00, 0x00, 0x40, 0x57, 0x00, 0x00, 0x01, 0x00, 0x00, 0x00
        /*0120*/ 	.byte	0xc0, 0x6d, 0x00, 0x00, 0x01, 0x00, 0x00, 0x00, 0x30, 0x8a, 0x00, 0x00


	//----- nvinfo : EIATTR_MERCURY_ISA_VERSION
	.align		4
.L_39:
        /*012c*/ 	.byte	0x03, 0x5f
        /*012e*/ 	.short	0x0101


	//----- nvinfo : EIATTR_EXIT_INSTR_OFFSETS
	.align		4
        /*0130*/ 	.byte	0x04, 0x1c
        /*0132*/ 	.short	(.L_41 - .L_40)


	//   ....[0]....
.L_40:
        /*0134*/ 	.word	0x0000d250


	//   ....[1]....
        /*0138*/ 	.word	0x0000d270


	//----- nvinfo : EIATTR_REQNTID
	.align		4
.L_41:
        /*013c*/ 	.byte	0x04, 0x10
        /*013e*/ 	.short	(.L_43 - .L_42)
.L_42:
        /*0140*/ 	.word	0x00000080
        /*0144*/ 	.word	0x00000001
        /*0148*/ 	.word	0x00000001


	//----- nvinfo : EIATTR_CBANK_PARAM_SIZE
	.align		4
.L_43:
        /*014c*/ 	.byte	0x03, 0x19
        /*014e*/ 	.short	0x0050


	//----- nvinfo : EIATTR_PARAM_CBANK
	.align		4
        /*0150*/ 	.byte	0x04, 0x0a
        /*0152*/ 	.short	(.L_45 - .L_44)
	.align		4
.L_44:
        /*0154*/ 	.word	index@(.nv.constant0.matmul_kernel)
        /*0158*/ 	.short	0x0210
        /*015a*/ 	.short	0x0050


	//----- nvinfo : EIATTR_SW_WAR
	.align		4
.L_45:
        /*015c*/ 	.byte	0x04, 0x36
        /*015e*/ 	.short	(.L_47 - .L_46)
.L_46:
        /*0160*/ 	.word	0x00000008
.L_47:


//--------------------- .nv.callgraph             --------------------------
	.section	.nv.callgraph,"",@"SHT_CUDA_CALLGRAPH"
	.align	4
	.sectionentsize	8
	.align		4
        /*0000*/ 	.word	0x00000000
	.align		4
        /*0004*/ 	.word	0xffffffff
	.align		4
        /*0008*/ 	.word	0x00000000
	.align		4
        /*000c*/ 	.word	0xfffffffe
	.align		4
        /*0010*/ 	.word	0x00000000
	.align		4
        /*0014*/ 	.word	0xfffffffd
	.align		4
        /*0018*/ 	.word	0x00000000
	.align		4
        /*001c*/ 	.word	0xfffffffc


//--------------------- .text.matmul_kernel       --------------------------
	.section	.text.matmul_kernel,"ax",@progbits
	.align	128
        .global         matmul_kernel
        .type           matmul_kernel,@function
        .size           matmul_kernel,(.L_x_3 - matmul_kernel)
        .other          matmul_kernel,@"STO_CUDA_ENTRY STV_DEFAULT"
matmul_kernel:
.text.matmul_kernel:
[----:B------:R-:W1:Y:S08]  /*0000*/  LDC R1, c[0x0][0x28] ;  /* 0x00000a00ff017b82 */ /* 0x000e700000000800 */
[----:B------:R-:W2:Y:S01]  /*0010*/  LDC.64 R92, c[0x0][0x228] ;  /* 0x00008a00ff5c7b82 */ /* 0x000ea20000000a00 */
[----:B------:R-:W3:Y:S01]  /*0020*/  S2R R179, SR_TID.X ;  /* 0x0000000000b37919 */ /* 0x000ee20000002100 */
[----:B-1----:R-:W-:Y:S01]  /*0030*/  VIADD R1, R1, 0xfffffff8 ;  /* 0xfffffff801017836 */ /* 0x002fe20000000000 */
[----:B------:R-:W-:Y:S01]  /*0040*/  ULDC.64 UR12, c[0x0][0x208] ;  /* 0x00008200000c7ab9 */ /* 0x000fe20000000a00 */
[----:B------:R-:W-:Y:S01]  /*0050*/  ULDC.64 UR6, c[0x0][0x218] ;  /* 0x0000860000067ab9 */ /* 0x000fe20000000a00 */
[----:B------:R-:W-:-:S03]  /*0060*/  ULDC UR8, c[0x0][0x240] ;  /* 0x0000900000087ab9 */ /* 0x000fc60000000800 */
[----:B------:R-:W1:Y:S08]  /*0070*/  S2UR UR4, SR_CTAID.X ;  /* 0x00000000000479c3 */ /* 0x000e700000002500 */
[----:B------:R-:W4:Y:S01]  /*0080*/  LDC.64 R182, c[0x0][0x238] ;  /* 0x00008e00ffb67b82 */ /* 0x000f220000000a00 */
[----:B--2---:R-:W-:-:S05]  /*0090*/  VIADD R0, R93, 0x1ff ;  /* 0x000001ff5d007836 */ /* 0x004fca0000000000 */
[----:B------:R-:W-:Y:S02]  /*00a0*/  SHF.R.S32.HI R3, RZ, 0x1f, R0 ;  /* 0x0000001fff037819 */ /* 0x000fe40000011400 */
[----:B-1----:R-:W-:Y:S01]  /*00b0*/  I2FP.F32.U32 R5, UR4 ;  /* 0x0000000400057c45 */ /* 0x002fe20008201000 */
[----:B------:R-:W-:Y:S01]  /*00c0*/  ULDC UR4, c[0x0][0x150] ;  /* 0x0000540000047ab9 */ /* 0x000fe20000000800 */
[----:B------:R-:W-:Y:S02]  /*00d0*/  LEA.HI R3, R3, R0, RZ, 0x9 ;  /* 0x0000000003037211 */ /* 0x000fe400078f48ff */
[----:B---3--:R-:W-:Y:S01]  /*00e0*/  LOP3.LUT R14, R179, 0x60, RZ, 0xc0, !PT ;  /* 0x00000060b30e7812 */ /* 0x008fe200078ec0ff */
[----:B------:R-:W-:Y:S01]  /*00f0*/  FMUL R5, R5, UR4 ;  /* 0x0000000405057c20 */ /* 0x000fe20008400000 */
[----:B------:R-:W-:Y:S01]  /*0100*/  SHF.R.S32.HI R3, RZ, 0x9, R3 ;  /* 0x00000009ff037819 */ /* 0x000fe20000011403 */
[----:B------:R-:W-:Y:S01]  /*0110*/  ULDC.64 UR4, c[0x0][0x210] ;  /* 0x0000840000047ab9 */ /* 0x000fe20000000a00 */
[C---:B----4-:R-:W-:Y:S01]  /*0120*/  IMAD.SHL.U32 R243, R182.reuse, 0x2, RZ ;  /* 0x00000002b6f37824 */ /* 0x050fe200078e00ff */
[----:B------:R-:W-:Y:S01]  /*0130*/  LOP3.LUT R210, R179, 0x7f, RZ, 0xc0, !PT ;  /* 0x0000007fb3d27812 */ /* 0x000fe200078ec0ff */
[----:B------:R-:W-:Y:S01]  /*0140*/  IMAD.SHL.U32 R209, R182, 0x4, RZ ;  /* 0x00000004b6d17824 */ /* 0x000fe200078e00ff */
[----:B------:R-:W1:Y:S01]  /*0150*/  F2I.U32.TRUNC.NTZ R5, R5 ;  /* 0x0000000500057305 */ /* 0x000e62000020f000 */
[----:B------:R-:W-:-:S02]  /*0160*/  IMAD.SHL.U32 R4, R3, 0x8, RZ ;  /* 0x0000000803047824 */ /* 0x000fc400078e00ff */
[C---:B------:R-:W-:Y:S02]  /*0170*/  IMAD R215, R182.reuse, 0x18, RZ ;  /* 0x00000018b6d77824 */ /* 0x040fe400078e02ff */
[C---:B------:R-:W-:Y:S01]  /*0180*/  IMAD R240, R182.reuse, 0x6, RZ ;  /* 0x00000006b6f07824 */ /* 0x040fe200078e02ff */
[----:B------:R-:W-:Y:S01]  /*0190*/  IABS R7, R4 ;  /* 0x0000000400077213 */ /* 0x000fe20000000000 */
[C---:B------:R-:W-:Y:S02]  /*01a0*/  IMAD R217, R182.reuse, 0xc, RZ ;  /* 0x0000000cb6d97824 */ /* 0x040fe400078e02ff */
[C---:B------:R-:W-:Y:S01]  /*01b0*/  IMAD R242, R182.reuse, 0x3, RZ ;  /* 0x00000003b6f27824 */ /* 0x040fe200078e02ff */
[----:B------:R-:W2:Y:S01]  /*01c0*/  I2F.RP R0, R7 ;  /* 0x0000000700007306 */ /* 0x000ea20000209400 */
[C---:B------:R-:W-:Y:S02]  /*01d0*/  IMAD.SHL.U32 R238, R182.reuse, 0x8, RZ ;  /* 0x00000008b6ee7824 */ /* 0x040fe400078e00ff */
[C---:B------:R-:W-:Y:S01]  /*01e0*/  IMAD R216, R182.reuse, 0x14, RZ ;  /* 0x00000014b6d87824 */ /* 0x040fe200078e02ff */
[----:B-1----:R-:W-:Y:S01]  /*01f0*/  IABS R11, R5 ;  /* 0x00000005000b7213 */ /* 0x002fe20000000000 */
[----:B------:R-:W-:-:S02]  /*0200*/  IMAD R113, R182, 0x28, RZ ;  /* 0x00000028b6717824 */ /* 0x000fc400078e02ff */
[C---:B------:R-:W-:Y:S02]  /*0210*/  IMAD R241, R182.reuse, 0x5, RZ ;  /* 0x00000005b6f17824 */ /* 0x040fe400078e02ff */
[C---:B------:R-:W-:Y:S02]  /*0220*/  IMAD R236, R182.reuse, 0xa, RZ ;  /* 0x0000000ab6ec7824 */ /* 0x040fe400078e02ff */
[C---:B------:R-:W-:Y:S02]  /*0230*/  IMAD R214, R182.reuse, 0x1c, RZ ;  /* 0x0000001cb6d67824 */ /* 0x040fe400078e02ff */
[C---:B------:R-:W-:Y:S01]  /*0240*/  IMAD R117, R182.reuse, 0x30, RZ ;  /* 0x00000030b6757824 */ /* 0x040fe200078e02ff */
[----:B--2---:R-:W1:Y:S01]  /*0250*/  MUFU.RCP R0, R0 ;  /* 0x0000000000007308 */ /* 0x004e620000001000 */
[C---:B------:R-:W-:Y:S02]  /*0260*/  IMAD R239, R182.reuse, 0x7, RZ ;  /* 0x00000007b6ef7824 */ /* 0x040fe400078e02ff */
[----:B------:R-:W-:-:S02]  /*0270*/  IMAD R111, R182, 0x24, RZ ;  /* 0x00000024b66f7824 */ /* 0x000fc400078e02ff */
[C---:B------:R-:W-:Y:S02]  /*0280*/  IMAD R121, R182.reuse, 0x38, RZ ;  /* 0x00000038b6797824 */ /* 0x040fe400078e02ff */
[C---:B------:R-:W-:Y:S02]  /*0290*/  IMAD R237, R182.reuse, 0x9, RZ ;  /* 0x00000009b6ed7824 */ /* 0x040fe400078e02ff */
[C---:B------:R-:W-:Y:S02]  /*02a0*/  IMAD R233, R182.reuse, 0xe, RZ ;  /* 0x0000000eb6e97824 */ /* 0x040fe400078e02ff */
[C---:B------:R-:W-:Y:S02]  /*02b0*/  IMAD R115, R182.reuse, 0x2c, RZ ;  /* 0x0000002cb6737824 */ /* 0x040fe400078e02ff */
[C---:B------:R-:W-:Y:S02]  /*02c0*/  IMAD R235, R182.reuse, 0xb, RZ ;  /* 0x0000000bb6eb7824 */ /* 0x040fe400078e02ff */
[----:B------:R-:W-:-:S02]  /*02d0*/  IMAD.SHL.U32 R231, R182, 0x10, RZ ;  /* 0x00000010b6e77824 */ /* 0x000fc400078e00ff */
[----:B-1----:R-:W-:Y:S01]  /*02e0*/  VIADD R2, R0, 0xffffffe ;  /* 0x0ffffffe00027836 */ /* 0x002fe20000000000 */
[----:B------:R-:W-:Y:S01]  /*02f0*/  IABS R0, R4 ;  /* 0x0000000400007213 */ /* 0x000fe20000000000 */
[C---:B------:R-:W-:Y:S02]  /*0300*/  IMAD R119, R182.reuse, 0x34, RZ ;  /* 0x00000034b6777824 */ /* 0x040fe400078e02ff */
[----:B------:R1:W2:Y:S01]  /*0310*/  F2I.FTZ.U32.TRUNC.NTZ R3, R2 ;  /* 0x0000000200037305 */ /* 0x0002a2000021f000 */
[C---:B------:R-:W-:Y:S02]  /*0320*/  IMAD R129, R182.reuse, 0x48, RZ ;  /* 0x00000048b6817824 */ /* 0x040fe400078e02ff */
[----:B------:R-:W-:Y:S02]  /*0330*/  IMAD.MOV R0, RZ, RZ, -R0 ;  /* 0x000000ffff007224 */ /* 0x000fe400078e0a00 */
[C---:B------:R-:W-:Y:S02]  /*0340*/  IMAD R234, R182.reuse, 0xd, RZ ;  /* 0x0000000db6ea7824 */ /* 0x040fe400078e02ff */
[----:B------:R-:W-:-:S02]  /*0350*/  IMAD R229, R182, 0x12, RZ ;  /* 0x00000012b6e57824 */ /* 0x000fc400078e02ff */
[----:B-1----:R-:W-:Y:S02]  /*0360*/  IMAD.MOV.U32 R2, RZ, RZ, RZ ;  /* 0x000000ffff027224 */ /* 0x002fe400078e00ff */
[C---:B------:R-:W-:Y:S02]  /*0370*/  IMAD R123, R182.reuse, 0x3c, RZ ;  /* 0x0000003cb67b7824 */ /* 0x040fe400078e02ff */
[C---:B------:R-:W-:Y:S02]  /*0380*/  IMAD R133, R182.reuse, 0x50, RZ ;  /* 0x00000050b6857824 */ /* 0x040fe400078e02ff */
[----:B--2---:R-:W-:Y:S02]  /*0390*/  IMAD.MOV R6, RZ, RZ, -R3 ;  /* 0x000000ffff067224 */ /* 0x004fe400078e0a03 */
[----:B------:R-:W-:Y:S02]  /*03a0*/  IMAD R232, R182, 0xf, RZ ;  /* 0x0000000fb6e87824 */ /* 0x000fe400078e02ff */
[----:B------:R-:W-:-:S02]  /*03b0*/  IMAD R9, R6, R7, RZ ;  /* 0x0000000706097224 */ /* 0x000fc400078e02ff */
[----:B------:R-:W-:Y:S02]  /*03c0*/  IMAD R127, R182, 0x44, RZ ;  /* 0x00000044b67f7824 */ /* 0x000fe400078e02ff */
[----:B------:R-:W-:-:S04]  /*03d0*/  IMAD.HI.U32 R2, R3, R9, R2 ;  /* 0x0000000903027227 */ /* 0x000fc800078e0002 */
[----:B------:R-:W-:Y:S02]  /*03e0*/  IMAD R137, R182, 0x58, RZ ;  /* 0x00000058b6897824 */ /* 0x000fe400078e02ff */
[----:B------:R-:W-:-:S04]  /*03f0*/  IMAD.HI.U32 R2, R2, R11, RZ ;  /* 0x0000000b02027227 */ /* 0x000fc800078e00ff */
[----:B------:R-:W-:Y:S01]  /*0400*/  IMAD R0, R2, R0, R11 ;  /* 0x0000000002007224 */ /* 0x000fe200078e020b */
[----:B------:R-:W-:Y:S01]  /*0410*/  MOV R11, 0x400 ;  /* 0x00000400000b7802 */ /* 0x000fe20000000f00 */
[C---:B------:R-:W-:Y:S02]  /*0420*/  IMAD R230, R182.reuse, 0x11, RZ ;  /* 0x00000011b6e67824 */ /* 0x040fe400078e02ff */
[C---:B------:R-:W-:Y:S01]  /*0430*/  IMAD R226, R182.reuse, 0x16, RZ ;  /* 0x00000016b6e27824 */ /* 0x040fe200078e02ff */
[----:B------:R-:W-:Y:S01]  /*0440*/  ISETP.GT.U32.AND P1, PT, R7, R0, PT ;  /* 0x000000000700720c */ /* 0x000fe20003f24070 */
[C---:B------:R-:W-:Y:S02]  /*0450*/  IMAD R131, R182.reuse, 0x4c, RZ ;  /* 0x0000004cb6837824 */ /* 0x040fe400078e02ff */
[C---:B------:R-:W-:Y:S02]  /*0460*/  IMAD R141, R182.reuse, 0x60, RZ ;  /* 0x00000060b68d7824 */ /* 0x040fe400078e02ff */
[----:B------:R-:W-:-:S02]  /*0470*/  IMAD R228, R182, 0x13, RZ ;  /* 0x00000013b6e47824 */ /* 0x000fc400078e02ff */
[C---:B------:R-:W-:Y:S02]  /*0480*/  IMAD R135, R182.reuse, 0x54, RZ ;  /* 0x00000054b6877824 */ /* 0x040fe400078e02ff */
[C---:B------:R-:W-:Y:S02]  /*0490*/  IMAD R145, R182.reuse, 0x68, RZ ;  /* 0x00000068b6917824 */ /* 0x040fe400078e02ff */
[----:B------:R-:W-:Y:S02]  /*04a0*/  IMAD R227, R182, 0x15, RZ ;  /* 0x00000015b6e37824 */ /* 0x000fe400078e02ff */
[----:B------:R-:W-:Y:S02]  /*04b0*/  @!P1 IMAD.IADD R0, R0, 0x1, -R7 ;  /* 0x0000000100009824 */ /* 0x000fe400078e0a07 */
[----:B------:R-:W-:Y:S01]  /*04c0*/  @!P1 VIADD R2, R2, 0x1 ;  /* 0x0000000102029836 */ /* 0x000fe20000000000 */
[----:B------:R-:W-:Y:S01]  /*04d0*/  ISETP.NE.AND P1, PT, R4, RZ, PT ;  /* 0x000000ff0400720c */ /* 0x000fe20003f25270 */
[----:B------:R-:W-:Y:S01]  /*04e0*/  IMAD R223, R182, 0x1a, RZ ;  /* 0x0000001ab6df7824 */ /* 0x000fe200078e02ff */
[----:B------:R-:W-:Y:S01]  /*04f0*/  ISETP.GE.U32.AND P0, PT, R0, R7, PT ;  /* 0x000000070000720c */ /* 0x000fe20003f06070 */
[C---:B------:R-:W-:Y:S01]  /*0500*/  IMAD R139, R182.reuse, 0x5c, RZ ;  /* 0x0000005cb68b7824 */ /* 0x040fe200078e02ff */
[----:B------:R-:W-:Y:S01]  /*0510*/  LOP3.LUT R0, R5, R4, RZ, 0x3c, !PT ;  /* 0x0000000405007212 */ /* 0x000fe200078e3cff */
[C---:B------:R-:W-:Y:S01]  /*0520*/  IMAD R149, R182.reuse, 0x70, RZ ;  /* 0x00000070b6957824 */ /* 0x040fe200078e02ff */
[----:B------:R-:W-:Y:S01]  /*0530*/  IABS R7, R93 ;  /* 0x0000005d00077213 */ /* 0x000fe20000000000 */
[----:B------:R-:W-:Y:S01]  /*0540*/  IMAD R225, R182, 0x17, RZ ;  /* 0x00000017b6e17824 */ /* 0x000fe200078e02ff */
[----:B------:R-:W-:Y:S01]  /*0550*/  ISETP.GE.AND P2, PT, R0, RZ, PT ;  /* 0x000000ff0000720c */ /* 0x000fe20003f46270 */
[----:B------:R-:W-:-:S02]  /*0560*/  VIADD R0, R92, 0x7f ;  /* 0x0000007f5c007836 */ /* 0x000fc40000000000 */
[C---:B------:R-:W-:Y:S02]  /*0570*/  IMAD R143, R182.reuse, 0x64, RZ ;  /* 0x00000064b68f7824 */ /* 0x040fe400078e02ff */
[----:B------:R-:W-:Y:S01]  /*0580*/  IMAD R91, R182, 0x78, RZ ;  /* 0x00000078b65b7824 */ /* 0x000fe200078e02ff */
[----:B------:R-:W-:Y:S01]  /*0590*/  SHF.R.S32.HI R3, RZ, 0x1f, R0 ;  /* 0x0000001fff037819 */ /* 0x000fe20000011400 */
[----:B------:R-:W-:Y:S02]  /*05a0*/  @P0 VIADD R2, R2, 0x1 ;  /* 0x0000000102020836 */ /* 0x000fe40000000000 */
[C---:B------:R-:W-:Y:S01]  /*05b0*/  IMAD R224, R182.reuse, 0x19, RZ ;  /* 0x00000019b6e07824 */ /* 0x040fe200078e02ff */
[----:B------:R-:W-:Y:S01]  /*05c0*/  LEA.HI R3, R3, R0, RZ, 0x7 ;  /* 0x0000000003037211 */ /* 0x000fe200078f38ff */
[C---:B------:R-:W-:Y:S02]  /*05d0*/  IMAD R219, R182.reuse, 0x1e, RZ ;  /* 0x0000001eb6db7824 */ /* 0x040fe400078e02ff */
[----:B------:R-:W-:Y:S01]  /*05e0*/  @!P2 IMAD.MOV R2, RZ, RZ, -R2 ;  /* 0x000000ffff02a224 */ /* 0x000fe200078e0a02 */
[----:B------:R-:W-:Y:S01]  /*05f0*/  @!P1 LOP3.LUT R2, RZ, R4, RZ, 0x33, !PT ;  /* 0x00000004ff029212 */ /* 0x000fe200078e33ff */
[----:B------:R-:W-:-:S02]  /*0600*/  IMAD R147, R182, 0x6c, RZ ;  /* 0x0000006cb6937824 */ /* 0x000fc400078e02ff */
[----:B------:R-:W-:Y:S02]  /*0610*/  IMAD R221, R182, 0x1b, RZ ;  /* 0x0000001bb6dd7824 */ /* 0x000fe400078e02ff */
[----:B------:R-:W-:Y:S02]  /*0620*/  IMAD.SHL.U32 R16, R2, 0x8, RZ ;  /* 0x0000000802107824 */ /* 0x000fe400078e00ff */
[----:B------:R-:W-:Y:S02]  /*0630*/  IMAD.MOV R2, RZ, RZ, -R2 ;  /* 0x000000ffff027224 */ /* 0x000fe400078e0a02 */
[----:B------:R-:W-:Y:S01]  /*0640*/  IMAD R151, R182, 0x74, RZ ;  /* 0x00000074b6977824 */ /* 0x000fe200078e02ff */
[----:B------:R-:W-:Y:S01]  /*0650*/  LEA.HI.SX32 R3, R3, -R16, 0x19 ;  /* 0x8000001003037211 */ /* 0x000fe200078fcaff */
[----:B------:R-:W-:Y:S02]  /*0660*/  IMAD R18, R4, R2, R5 ;  /* 0x0000000204127224 */ /* 0x000fe400078e0205 */
[----:B------:R-:W-:Y:S01]  /*0670*/  IMAD.MOV.U32 R2, RZ, RZ, RZ ;  /* 0x000000ffff027224 */ /* 0x000fe200078e00ff */
[----:B------:R-:W-:Y:S01]  /*0680*/  VIMNMX R21, R3, 0x8, PT ;  /* 0x0000000803157848 */ /* 0x000fe20003fe0100 */
[----:B------:R-:W-:-:S02]  /*0690*/  IMAD.MOV.U32 R4, RZ, RZ, R7 ;  /* 0x000000ffff047224 */ /* 0x000fc400078e0007 */
[C---:B------:R-:W-:Y:S01]  /*06a0*/  IMAD R220, R182.reuse, 0x1d, RZ ;  /* 0x0000001db6dc7824 */ /* 0x040fe200078e02ff */
[----:B------:R-:W-:Y:S01]  /*06b0*/  IABS R9, R21 ;  /* 0x0000001500097213 */ /* 0x000fe20000000000 */
[----:B------:R-:W1:Y:S01]  /*06c0*/  I2F.RP R10, R4 ;  /* 0x00000004000a7306 */ /* 0x000e620000209400 */
[C---:B------:R-:W-:Y:S02]  /*06d0*/  IMAD R85, R182.reuse, 0x7c, RZ ;  /* 0x0000007cb6557824 */ /* 0x040fe400078e02ff */
[----:B------:R-:W-:-:S05]  /*06e0*/  IMAD R218, R182, 0x1f, RZ ;  /* 0x0000001fb6da7824 */ /* 0x000fca00078e02ff */
[----:B------:R-:W2:Y:S08]  /*06f0*/  I2F.RP R0, R9 ;  /* 0x0000000900007306 */ /* 0x000eb00000209400 */
[----:B-1----:R-:W1:Y:S08]  /*0700*/  MUFU.RCP R10, R10 ;  /* 0x0000000a000a7308 */ /* 0x002e700000001000 */
[----:B--2---:R-:W2:Y:S01]  /*0710*/  MUFU.RCP R0, R0 ;  /* 0x0000000000007308 */ /* 0x004ea20000001000 */
[----:B-1----:R-:W-:-:S02]  /*0720*/  VIADD R8, R10, 0xffffffe ;  /* 0x0ffffffe0a087836 */ /* 0x002fc40000000000 */
[----:B--2---:R-:W-:Y:S01]  /*0730*/  VIADD R3, R0, 0xffffffe ;  /* 0x0ffffffe00037836 */ /* 0x004fe20000000000 */
[----:B------:R-:W-:-:S05]  /*0740*/  IABS R0, R21 ;  /* 0x0000001500007213 */ /* 0x000fca0000000000 */
[----:B------:R-:W1:Y:S02]  /*0750*/  F2I.FTZ.U32.TRUNC.NTZ R3, R3 ;  /* 0x0000000300037305 */ /* 0x000e64000021f000 */
[----:B-1----:R-:W-:-:S04]  /*0760*/  IMAD.MOV R6, RZ, RZ, -R3 ;  /* 0x000000ffff067224 */ /* 0x002fc800078e0a03 */
[----:B------:R-:W-:Y:S01]  /*0770*/  IMAD R5, R6, R9, RZ ;  /* 0x0000000906057224 */ /* 0x000fe200078e02ff */
[----:B------:R-:W-:-:S03]  /*0780*/  IABS R6, R18 ;  /* 0x0000001200067213 */ /* 0x000fc60000000000 */
[----:B------:R-:W-:Y:S01]  /*0790*/  IMAD.HI.U32 R2, R3, R5, R2 ;  /* 0x0000000503027227 */ /* 0x000fe200078e0002 */
[----:B------:R-:W-:-:S03]  /*07a0*/  IABS R5, R92 ;  /* 0x0000005c00057213 */ /* 0x000fc60000000000 */
[----:B------:R-:W-:Y:S01]  /*07b0*/  IMAD.MOV.U32 R3, RZ, RZ, R6 ;  /* 0x000000ffff037224 */ /* 0x000fe200078e0006 */
[----:B------:R-:W1:Y:S01]  /*07c0*/  I2F.RP R7, R5 ;  /* 0x0000000500077306 */ /* 0x000e620000209400 */
[----:B------:R-:W-:Y:S02]  /*07d0*/  IMAD.MOV R6, RZ, RZ, -R0 ;  /* 0x000000ffff067224 */ /* 0x000fe400078e0a00 */
[----:B------:R-:W-:Y:S02]  /*07e0*/  IMAD.HI.U32 R0, R2, R3, RZ ;  /* 0x0000000302007227 */ /* 0x000fe400078e00ff */
[----:B------:R-:W2:Y:S02]  /*07f0*/  S2R R2, SR_CgaCtaId ;  /* 0x0000000000027919 */ /* 0x000ea40000008800 */
[----:B------:R-:W-:Y:S02]  /*0800*/  IMAD R6, R0, R6, R3 ;  /* 0x0000000600067224 */ /* 0x000fe400078e0203 */
[----:B------:R-:W3:Y:S03]  /*0810*/  S2R R3, SR_TID.X ;  /* 0x0000000000037919 */ /* 0x000ee60000002100 */
[----:B------:R-:W-:Y:S01]  /*0820*/  ISETP.GT.U32.AND P1, PT, R9, R6, PT ;  /* 0x000000060900720c */ /* 0x000fe20003f24070 */
[----:B-1----:R-:W1:-:S12]  /*0830*/  MUFU.RCP R7, R7 ;  /* 0x0000000700077308 */ /* 0x002e580000001000 */
[----:B------:R-:W-:Y:S02]  /*0840*/  @!P1 IMAD.IADD R6, R6, 0x1, -R9 ;  /* 0x0000000106069824 */ /* 0x000fe400078e0a09 */
[----:B------:R-:W-:Y:S01]  /*0850*/  @!P1 VIADD R0, R0, 0x1 ;  /* 0x0000000100009836 */ /* 0x000fe20000000000 */
[----:B------:R-:W-:Y:S02]  /*0860*/  ISETP.NE.AND P1, PT, R21, RZ, PT ;  /* 0x000000ff1500720c */ /* 0x000fe40003f25270 */
[----:B------:R-:W-:Y:S02]  /*0870*/  ISETP.GE.U32.AND P0, PT, R6, R9, PT ;  /* 0x000000090600720c */ /* 0x000fe40003f06070 */
[----:B------:R-:W-:Y:S01]  /*0880*/  LOP3.LUT R6, R18, R21, RZ, 0x3c, !PT ;  /* 0x0000001512067212 */ /* 0x000fe200078e3cff */
[----:B------:R4:W5:Y:S01]  /*0890*/  F2I.FTZ.U32.TRUNC.NTZ R9, R8 ;  /* 0x0000000800097305 */ /* 0x000962000021f000 */
[----:B-1----:R-:W-:Y:S02]  /*08a0*/  VIADD R7, R7, 0xffffffe ;  /* 0x0ffffffe07077836 */ /* 0x002fe40000000000 */
[----:B------:R-:W-:-:S02]  /*08b0*/  ISETP.GE.AND P2, PT, R6, RZ, PT ;  /* 0x000000ff0600720c */ /* 0x000fc40003f46270 */
[----:B--2---:R-:W-:Y:S01]  /*08c0*/  LEA R188, R2, R11, 0x18 ;  /* 0x0000000b02bc7211 */ /* 0x004fe200078ec0ff */
[----:B---3--:R-:W-:Y:S01]  /*08d0*/  IMAD.SHL.U32 R6, R3, 0x40, RZ ;  /* 0x0000004003067824 */ /* 0x008fe200078e00ff */
[----:B------:R-:W-:-:S03]  /*08e0*/  SHF.R.U32.HI R11, RZ, 0x5, R3 ;  /* 0x00000005ff0b7819 */ /* 0x000fc60000011603 */
[----:B------:R-:W-:Y:S01]  /*08f0*/  @P0 VIADD R0, R0, 0x1 ;  /* 0x0000000100000836 */ /* 0x000fe20000000000 */
[C---:B------:R-:W-:Y:S01]  /*0900*/  LOP3.LUT R10, R3.reuse, 0x7f, RZ, 0xc0, !PT ;  /* 0x0000007f030a7812 */ /* 0x040fe200078ec0ff */
[----:B----4-:R-:W-:Y:S01]  /*0910*/  IMAD.MOV.U32 R8, RZ, RZ, RZ ;  /* 0x000000ffff087224 */ /* 0x010fe200078e00ff */
[----:B------:R-:W-:Y:S01]  /*0920*/  LOP3.LUT R13, R6, 0x400, RZ, 0xc0, !PT ;  /* 0x00000400060d7812 */ /* 0x000fe200078ec0ff */
[----:B------:R-:W-:Y:S02]  /*0930*/  IMAD.MOV.U32 R20, RZ, RZ, R0 ;  /* 0x000000ffff147224 */ /* 0x000fe400078e0000 */
[----:B------:R-:W-:Y:S02]  /*0940*/  IMAD R11, R2, 0x80, R11 ;  /* 0x00000080020b7824 */ /* 0x000fe400078e020b */
[----:B------:R-:W-:Y:S01]  /*0950*/  @!P2 IMAD.MOV R20, RZ, RZ, -R20 ;  /* 0x000000ffff14a224 */ /* 0x000fe200078e0a14 */
[----:B------:R-:W-:Y:S01]  /*0960*/  @!P1 LOP3.LUT R20, RZ, R21, RZ, 0x33, !PT ;  /* 0x00000015ff149212 */ /* 0x000fe200078e33ff */
[----:B------:R-:W-:-:S02]  /*0970*/  IMAD.SHL.U32 R0, R3, 0x10, RZ ;  /* 0x0000001003007824 */ /* 0x000fc400078e00ff */
[----:B-----5:R-:W-:Y:S02]  /*0980*/  IMAD.MOV R15, RZ, RZ, -R9 ;  /* 0x000000ffff0f7224 */ /* 0x020fe400078e0a09 */
[----:B------:R-:W-:Y:S01]  /*0990*/  IMAD.SHL.U32 R6, R20, 0x200, RZ ;  /* 0x0000020014067824 */ /* 0x000fe200078e00ff */
[----:B------:R-:W-:Y:S01]  /*09a0*/  LOP3.LUT R0, R0, 0xf0, RZ, 0xc0, !PT ;  /* 0x000000f000007812 */ /* 0x000fe200078ec0ff */
[----:B------:R-:W-:Y:S02]  /*09b0*/  IMAD R15, R15, R4, RZ ;  /* 0x000000040f0f7224 */ /* 0x000fe400078e02ff */
[----:B------:R-:W-:Y:S01]  /*09c0*/  IMAD.SHL.U32 R212, R10, 0x4, RZ ;  /* 0x000000040ad47824 */ /* 0x000fe200078e00ff */
[----:B------:R-:W-:Y:S01]  /*09d0*/  LOP3.LUT R11, R6, 0x183, R11, 0xf8, !PT ;  /* 0x00000183060b7812 */ /* 0x000fe200078ef80b */
[----:B------:R-:W-:Y:S01]  /*09e0*/  IMAD.HI.U32 R12, R9, R15, R8 ;  /* 0x0000000f090c7227 */ /* 0x000fe200078e0008 */
[----:B------:R-:W-:Y:S01]  /*09f0*/  IADD3 R211, R13, R188, R0 ;  /* 0x000000bc0dd37210 */ /* 0x000fe20007ffe000 */
[----:B------:R1:W2:Y:S01]  /*0a00*/  F2I.FTZ.U32.TRUNC.NTZ R9, R7 ;  /* 0x0000000700097305 */ /* 0x0002a2000021f000 */
[----:B------:R-:W-:Y:S01]  /*0a10*/  LOP3.LUT R22, R11, 0x4, RZ, 0xfc, !PT ;  /* 0x000000040b167812 */ /* 0x000fe200078efcff */
[----:B------:R-:W-:Y:S01]  /*0a20*/  IMAD R210, R210, 0x10, R188 ;  /* 0x00000010d2d27824 */ /* 0x000fe200078e02bc */
[----:B------:R-:W-:Y:S01]  /*0a30*/  LOP3.LUT R0, R3, 0x60, RZ, 0xc0, !PT ;  /* 0x0000006003007812 */ /* 0x000fe200078ec0ff */
[----:B------:R-:W-:Y:S01]  /*0a40*/  IMAD R211, R14, 0x8, R211 ;  /* 0x000000080ed37824 */ /* 0x000fe200078e02d3 */
[----:B------:R-:W-:-:S02]  /*0a50*/  IABS R15, R11 ;  /* 0x0000000b000f7213 */ /* 0x000fc40000000000 */
[----:B------:R-:W-:Y:S02]  /*0a60*/  IABS R17, R22 ;  /* 0x0000001600117213 */ /* 0x000fe40000000000 */
[----:B------:R-:W-:Y:S01]  /*0a70*/  SHF.R.U32.HI R13, RZ, 0x1, R0 ;  /* 0x00000001ff0d7819 */ /* 0x000fe20000011600 */
[----:B------:R-:W-:Y:S01]  /*0a80*/  IMAD.HI.U32 R0, R12, R15, RZ ;  /* 0x0000000f0c007227 */ /* 0x000fe200078e00ff */
[C---:B------:R-:W-:Y:S02]  /*0a90*/  LOP3.LUT R24, R11.reuse, 0x7c, RZ, 0xfc, !PT ;  /* 0x0000007c0b187812 */ /* 0x040fe400078efcff */
[----:B------:R-:W-:Y:S01]  /*0aa0*/  LOP3.LUT R212, R212, R13, RZ, 0x3c, !PT ;  /* 0x0000000dd4d47212 */ /* 0x000fe200078e3cff */
[----:B-1----:R-:W-:Y:S01]  /*0ab0*/  IMAD.HI.U32 R7, R12, R17, RZ ;  /* 0x000000110c077227 */ /* 0x002fe200078e00ff */
[----:B------:R-:W-:Y:S02]  /*0ac0*/  IABS R19, R24 ;  /* 0x0000001800137213 */ /* 0x000fe40000000000 */
[----:B------:R-:W-:Y:S01]  /*0ad0*/  ISETP.GE.AND P0, PT, R22, RZ, PT ;  /* 0x000000ff1600720c */ /* 0x000fe20003f06270 */
[----:B------:R-:W-:Y:S01]  /*0ae0*/  IMAD.MOV R13, RZ, RZ, -R0 ;  /* 0x000000ffff0d7224 */ /* 0x000fe200078e0a00 */
[C---:B------:R-:W-:Y:S01]  /*0af0*/  LOP3.LUT R22, R11.reuse, 0x28, RZ, 0xfc, !PT ;  /* 0x000000280b167812 */ /* 0x040fe200078efcff */
[----:B------:R-:W-:Y:S01]  /*0b00*/  IMAD.MOV R7, RZ, RZ, -R7 ;  /* 0x000000ffff077224 */ /* 0x000fe200078e0a07 */
[----:B------:R-:W-:Y:S01]  /*0b10*/  LOP3.LUT R26, R11, 0x58, RZ, 0xfc, !PT ;  /* 0x000000580b1a7812 */ /* 0x000fe200078efcff */
[C---:B------:R-:W-:Y:S01]  /*0b20*/  IMAD R13, R4.reuse, R13, R15 ;  /* 0x0000000d040d7224 */ /* 0x040fe200078e020f */
[----:B------:R-:W-:Y:S01]  /*0b30*/  IABS R33, R22 ;  /* 0x0000001600217213 */ /* 0x000fe20000000000 */
[----:B------:R-:W-:Y:S01]  /*0b40*/  IMAD R15, R4, R7, R17 ;  /* 0x00000007040f7224 */ /* 0x000fe200078e0211 */
[----:B------:R-:W-:Y:S01]  /*0b50*/  IABS R55, R26 ;  /* 0x0000001a00377213 */ /* 0x000fe20000000000 */
[----:B------:R-:W-:Y:S01]  /*0b60*/  IMAD.HI.U32 R8, R12, R19, RZ ;  /* 0x000000130c087227 */ /* 0x000fe200078e00ff */
[----:B------:R-:W-:-:S02]  /*0b70*/  ISETP.GT.U32.AND P2, PT, R4, R13, PT ;  /* 0x0000000d0400720c */ /* 0x000fc40003f44070 */
[C---:B------:R-:W-:Y:S01]  /*0b80*/  ISETP.GT.U32.AND P1, PT, R4.reuse, R15, PT ;  /* 0x0000000f0400720c */ /* 0x040fe20003f24070 */
[----:B------:R-:W-:Y:S01]  /*0b90*/  IMAD.MOV R14, RZ, RZ, -R8 ;  /* 0x000000ffff0e7224 */ /* 0x000fe200078e0a08 */
[C---:B------:R-:W-:Y:S01]  /*0ba0*/  LOP3.LUT R28, R11.reuse, 0x5c, RZ, 0xfc, !PT ;  /* 0x0000005c0b1c7812 */ /* 0x040fe200078efcff */
[----:B------:R-:W-:Y:S01]  /*0bb0*/  IMAD.MOV R8, RZ, RZ, -R20 ;  /* 0x000000ffff087224 */ /* 0x000fe200078e0a14 */
[----:B------:R-:W-:Y:S01]  /*0bc0*/  LOP3.LUT R30, R11, 0x60, RZ, 0xfc, !PT ;  /* 0x000000600b1e7812 */ /* 0x000fe200078efcff */
[----:B--2---:R-:W-:Y:S01]  /*0bd0*/  IMAD.MOV R20, RZ, RZ, -R9 ;  /* 0x000000ffff147224 */ /* 0x004fe200078e0a09 */
[----:B------:R-:W-:Y:S01]  /*0be0*/  IABS R57, R28 ;  /* 0x0000001c00397213 */ /* 0x000fe20000000000 */
[C---:B------:R-:W-:Y:S01]  /*0bf0*/  IMAD R19, R4.reuse, R14, R19 ;  /* 0x0000000e04137224 */ /* 0x040fe200078e0213 */
[----:B------:R-:W-:Y:S01]  /*0c00*/  IABS R59, R30 ;  /* 0x0000001e003b7213 */ /* 0x000fe20000000000 */
[----:B------:R-:W-:Y:S01]  /*0c10*/  IMAD R0, R21, R8, R18 ;  /* 0x0000000815007224 */ /* 0x000fe200078e0212 */
[----:B------:R-:W-:Y:S01]  /*0c20*/  LOP3.LUT R18, R11, 0x8, RZ, 0xfc, !PT ;  /* 0x000000080b127812 */ /* 0x000fe200078efcff */
[----:B------:R-:W-:Y:S01]  /*0c30*/  IMAD.MOV.U32 R8, RZ, RZ, R20 ;  /* 0x000000ffff087224 */ /* 0x000fe200078e0014 */
[----:B------:R-:W-:Y:S01]  /*0c40*/  ISETP.GT.U32.AND P3, PT, R4, R19, PT ;  /* 0x000000130400720c */ /* 0x000fe20003f64070 */
[--C-:B------:R-:W-:Y:S01]  /*0c50*/  @!P1 IMAD.IADD R15, R15, 0x1, -R4.reuse ;  /* 0x000000010f0f9824 */ /* 0x100fe200078e0a04 */
[----:B------:R-:W-:Y:S01]  /*0c60*/  LOP3.LUT R20, R11, 0xc, RZ, 0xfc, !PT ;  /* 0x0000000c0b147812 */ /* 0x000fe200078efcff */
[----:B------:R-:W-:Y:S01]  /*0c70*/  IMAD R7, R8, R5, RZ ;  /* 0x0000000508077224 */ /* 0x000fe200078e02ff */
[----:B------:R-:W-:Y:S01]  /*0c80*/  IABS R14, R18 ;  /* 0x00000012000e7213 */ /* 0x000fe20000000000 */
[----:B------:R-:W-:Y:S01]  /*0c90*/  IMAD.MOV.U32 R8, RZ, RZ, RZ ;  /* 0x000000ffff087224 */ /* 0x000fe200078e00ff */
[----:B------:R-:W-:Y:S01]  /*0ca0*/  IABS R17, R20 ;  /* 0x0000001400117213 */ /* 0x000fe20000000000 */
[----:B------:R-:W-:Y:S01]  /*0cb0*/  @!P2 IMAD.IADD R13, R13, 0x1, -R4 ;  /* 0x000000010d0da824 */ /* 0x000fe200078e0a04 */
[----:B------:R-:W-:Y:S01]  /*0cc0*/  ISETP.GT.U32.AND P6, PT, R4, R15, PT ;  /* 0x0000000f0400720c */ /* 0x000fe20003fc4070 */
[----:B------:R-:W-:Y:S01]  /*0cd0*/  IMAD.HI.U32 R8, R9, R7, R8 ;  /* 0x0000000709087227 */ /* 0x000fe200078e0008 */
[----:B------:R-:W-:-:S02]  /*0ce0*/  ISETP.GE.AND P2, PT, R18, RZ, PT ;  /* 0x000000ff1200720c */ /* 0x000fc40003f46270 */
[C---:B------:R-:W-:Y:S01]  /*0cf0*/  LOP3.LUT R18, R11.reuse, 0x18, RZ, 0xfc, !PT ;  /* 0x000000180b127812 */ /* 0x040fe200078efcff */
[----:B------:R-:W-:Y:S01]  /*0d00*/  IMAD.MOV.U32 R9, RZ, RZ, R14 ;  /* 0x000000ffff097224 */ /* 0x000fe200078e000e */
[----:B------:R-:W-:Y:S01]  /*0d10*/  ISETP.GE.AND P4, PT, R20, RZ, PT ;  /* 0x000000ff1400720c */ /* 0x000fe20003f86270 */
[----:B------:R-:W-:Y:S01]  /*0d20*/  IMAD.HI.U32 R14, R12, R17, RZ ;  /* 0x000000110c0e7227 */ /* 0x000fe200078e00ff */
[----:B------:R-:W-:Y:S02]  /*0d30*/  IABS R25, R18 ;  /* 0x0000001200197213 */ /* 0x000fe40000000000 */
[----:B------:R-:W-:Y:S01]  /*0d40*/  LOP3.LUT R20, R11, 0x1c, RZ, 0xfc, !PT ;  /* 0x0000001c0b147812 */ /* 0x000fe200078efcff */
[----:B------:R-:W-:Y:S01]  /*0d50*/  @!P3 IMAD.IADD R19, R19, 0x1, -R4 ;  /* 0x000000011313b824 */ /* 0x000fe200078e0a04 */
[----:B------:R-:W-:Y:S01]  /*0d60*/  ISETP.GT.U32.AND P3, PT, R4, R13, PT ;  /* 0x0000000d0400720c */ /* 0x000fe20003f64070 */
[----:B------:R-:W-:Y:S01]  /*0d70*/  IMAD.MOV R14, RZ, RZ, -R14 ;  /* 0x000000ffff0e7224 */ /* 0x000fe200078e0a0e */
[----:B------:R-:W-:Y:S01]  /*0d80*/  IABS R27, R20 ;  /* 0x00000014001b7213 */ /* 0x000fe20000000000 */
[----:B------:R-:W-:Y:S01]  /*0d90*/  IMAD.IADD R7, R16, 0x1, R0 ;  /* 0x0000000110077824 */ /* 0x000fe200078e0200 */
[C---:B------:R-:W-:Y:S01]  /*0da0*/  ISETP.GT.U32.AND P5, PT, R4.reuse, R19, PT ;  /* 0x000000130400720c */ /* 0x040fe20003fa4070 */
[----:B------:R-:W-:Y:S01]  /*0db0*/  IMAD R17, R4, R14, R17 ;  /* 0x0000000e04117224 */ /* 0x000fe200078e0211 */
[C---:B------:R-:W-:Y:S01]  /*0dc0*/  LOP3.LUT R16, R11.reuse, 0x10, RZ, 0xfc, !PT ;  /* 0x000000100b107812 */ /* 0x040fe200078efcff */
[----:B------:R-:W-:Y:S01]  /*0dd0*/  IMAD.HI.U32 R0, R12, R9, RZ ;  /* 0x000000090c007227 */ /* 0x000fe200078e00ff */
[----:B------:R-:W-:-:S02]  /*0de0*/  LOP3.LUT R32, R11, 0x64, RZ, 0xfc, !PT ;  /* 0x000000640b207812 */ /* 0x000fc400078efcff */
[----:B------:R-:W-:Y:S01]  /*0df0*/  IABS R21, R16 ;  /* 0x0000001000157213 */ /* 0x000fe20000000000 */
[----:B------:R-:W-:Y:S01]  /*0e00*/  @!P6 IMAD.IADD R15, R15, 0x1, -R4 ;  /* 0x000000010f0fe824 */ /* 0x000fe200078e0a04 */
[----:B------:R-:W-:Y:S01]  /*0e10*/  ISETP.GT.U32.AND P6, PT, R4, R17, PT ;  /* 0x000000110400720c */ /* 0x000fe20003fc4070 */
[----:B------:R-:W-:Y:S01]  /*0e20*/  IMAD.MOV R0, RZ, RZ, -R0 ;  /* 0x000000ffff007224 */ /* 0x000fe200078e0a00 */
[----:B------:R-:W-:Y:S01]  /*0e30*/  ISETP.GE.AND P1, PT, R16, RZ, PT ;  /* 0x000000ff1000720c */ /* 0x000fe20003f26270 */
[--C-:B------:R-:W-:Y:S01]  /*0e40*/  @!P3 IMAD.IADD R13, R13, 0x1, -R4.reuse ;  /* 0x000000010d0db824 */ /* 0x100fe200078e0a04 */
[C---:B------:R-:W-:Y:S01]  /*0e50*/  ISETP.GE.AND P3, PT, R11.reuse, RZ, PT ;  /* 0x000000ff0b00720c */ /* 0x040fe20003f66270 */
[----:B------:R-:W-:Y:S01]  /*0e60*/  IMAD R9, R4, R0, R9 ;  /* 0x0000000004097224 */ /* 0x000fe200078e0209 */
[----:B------:R-:W-:Y:S01]  /*0e70*/  LOP3.LUT R16, R11, 0x14, RZ, 0xfc, !PT ;  /* 0x000000140b107812 */ /* 0x000fe200078efcff */
[----:B------:R-:W-:Y:S01]  /*0e80*/  @!P5 IMAD.IADD R19, R19, 0x1, -R4 ;  /* 0x000000011313d824 */ /* 0x000fe200078e0a04 */
[----:B------:R-:W-:Y:S01]  /*0e90*/  IABS R61, R32 ;  /* 0x00000020003d7213 */ /* 0x000fe20000000000 */
[----:B------:R-:W-:Y:S01]  /*0ea0*/  IMAD.HI.U32 R0, R12, R21, RZ ;  /* 0x000000150c007227 */ /* 0x000fe200078e00ff */
[----:B------:R-:W-:-:S02]  /*0eb0*/  ISETP.GT.U32.AND P5, PT, R4, R9, PT ;  /* 0x000000090400720c */ /* 0x000fc40003fa4070 */
[----:B------:R-:W-:Y:S01]  /*0ec0*/  IABS R23, R16 ;  /* 0x0000001000177213 */ /* 0x000fe20000000000 */
[----:B------:R-:W-:Y:S01]  /*0ed0*/  @!P6 IMAD.IADD R17, R17, 0x1, -R4 ;  /* 0x000000011111e824 */ /* 0x000fe200078e0a04 */
[C---:B------:R-:W-:Y:S01]  /*0ee0*/  LOP3.LUT R36, R11.reuse, 0x6c, RZ, 0xfc, !PT ;  /* 0x0000006c0b247812 */ /* 0x040fe200078efcff */
[----:B------:R-:W-:Y:S01]  /*0ef0*/  IMAD.HI.U32 R14, R12, R25, RZ ;  /* 0x000000190c0e7227 */ /* 0x000fe200078e00ff */
[C---:B------:R-:W-:Y:S02]  /*0f00*/  LOP3.LUT R34, R11.reuse, 0x68, RZ, 0xfc, !PT ;  /* 0x000000680b227812 */ /* 0x040fe400078efcff */
[----:B------:R-:W-:Y:S01]  /*0f10*/  ISETP.GT.U32.AND P6, PT, R4, R17, PT ;  /* 0x000000110400720c */ /* 0x000fe20003fc4070 */
[----:B------:R-:W-:Y:S01]  /*0f20*/  IMAD.MOV R0, RZ, RZ, -R0 ;  /* 0x000000ffff007224 */ /* 0x000fe200078e0a00 */
[----:B------:R-:W-:Y:S01]  /*0f30*/  IABS R65, R36 ;  /* 0x0000002400417213 */ /* 0x000fe20000000000 */
[----:B------:R-:W-:Y:S01]  /*0f40*/  IMAD.MOV R14, RZ, RZ, -R14 ;  /* 0x000000ffff0e7224 */ /* 0x000fe200078e0a0e */
[----:B------:R-:W-:Y:S01]  /*0f50*/  LOP3.LUT R38, R11, 0x70, RZ, 0xfc, !PT ;  /* 0x000000700b267812 */ /* 0x000fe200078efcff */
[----:B------:R-:W-:Y:S01]  /*0f60*/  @!P5 IMAD.IADD R9, R9, 0x1, -R4 ;  /* 0x000000010909d824 */ /* 0x000fe200078e0a04 */
[----:B------:R-:W-:Y:S01]  /*0f70*/  ISETP.GE.AND P5, PT, R24, RZ, PT ;  /* 0x000000ff1800720c */ /* 0x000fe20003fa6270 */
[----:B------:R-:W-:Y:S01]  /*0f80*/  @!P3 IMAD.MOV R13, RZ, RZ, -R13 ;  /* 0x000000ffff0db224 */ /* 0x000fe200078e0a0d */
[C---:B------:R-:W-:Y:S01]  /*0f90*/  LOP3.LUT R24, R11.reuse, 0x54, RZ, 0xfc, !PT ;  /* 0x000000540b187812 */ /* 0x040fe200078efcff */
[C---:B------:R-:W-:Y:S01]  /*0fa0*/  IMAD R21, R4.reuse, R0, R21 ;  /* 0x0000000004157224 */ /* 0x040fe200078e0215 */
[C---:B------:R-:W-:Y:S01]  /*0fb0*/  ISETP.GT.U32.AND P3, PT, R4.reuse, R9, PT ;  /* 0x000000090400720c */ /* 0x040fe20003f64070 */
[----:B------:R-:W-:Y:S01]  /*0fc0*/  IMAD R25, R4, R14, R25 ;  /* 0x0000000e04197224 */ /* 0x000fe200078e0219 */
[----:B------:R-:W-:Y:S01]  /*0fd0*/  IABS R53, R24 ;  /* 0x0000001800357213 */ /* 0x000fe20000000000 */
[----:B------:R-:W-:Y:S01]  /*0fe0*/  IMAD.HI.U32 R0, R12, R23, RZ ;  /* 0x000000170c007227 */ /* 0x000fe200078e00ff */
[----:B------:R-:W-:-:S02]  /*0ff0*/  LOP3.LUT R40, R11, 0x74, RZ, 0xfc, !PT ;  /* 0x000000740b287812 */ /* 0x000fc400078efcff */
[----:B------:R-:W-:Y:S01]  /*1000*/  IABS R63, R34 ;  /* 0x00000022003f7213 */ /* 0x000fe20000000000 */
[----:B------:R-:W-:Y:S01]  /*1010*/  @!P6 IMAD.IADD R17, R17, 0x1, -R4 ;  /* 0x000000011111e824 */ /* 0x000fe200078e0a04 */
[----:B------:R-:W-:Y:S01]  /*1020*/  ISETP.GT.U32.AND P6, PT, R4, R25, PT ;  /* 0x000000190400720c */ /* 0x000fe20003fc4070 */
[----:B------:R-:W-:Y:S01]  /*1030*/  IMAD.MOV R0, RZ, RZ, -R0 ;  /* 0x000000ffff007224 */ /* 0x000fe200078e0a00 */
[----:B------:R-:W-:Y:S01]  /*1040*/  IABS R67, R38 ;  /* 0x0000002600437213 */ /* 0x000fe20000000000 */
[----:B------:R-:W-:Y:S01]  /*1050*/  @!P0 IMAD.MOV R15, RZ, RZ, -R15 ;  /* 0x000000ffff0f8224 */ /* 0x000fe200078e0a0f */
[----:B------:R-:W-:Y:S01]  /*1060*/  ISETP.GE.AND P0, PT, R16, RZ, PT ;  /* 0x000000ff1000720c */ /* 0x000fe20003f06270 */
[----:B------:R-:W-:Y:S01]  /*1070*/  IMAD R23, R4, R0, R23 ;  /* 0x0000000004177224 */ /* 0x000fe200078e0217 */
[----:B------:R-:W-:Y:S01]  /*1080*/  LOP3.LUT R16, R11, 0x20, RZ, 0xfc, !PT ;  /* 0x000000200b107812 */ /* 0x000fe200078efcff */
[----:B------:R-:W-:Y:S01]  /*1090*/  @!P3 IMAD.IADD R9, R9, 0x1, -R4 ;  /* 0x000000010909b824 */ /* 0x000fe200078e0a04 */
[----:B------:R-:W-:Y:S01]  /*10a0*/  IABS R69, R40 ;  /* 0x0000002800457213 */ /* 0x000fe20000000000 */
[----:B------:R-:W-:Y:S01]  /*10b0*/  IMAD.HI.U32 R0, R12, R27, RZ ;  /* 0x0000001b0c007227 */ /* 0x000fe200078e00ff */
[----:B------:R-:W-:-:S02]  /*10c0*/  ISETP.GT.U32.AND P3, PT, R4, R23, PT ;  /* 0x000000170400720c */ /* 0x000fc40003f64070 */
[----:B------:R-:W-:Y:S01]  /*10d0*/  IABS R29, R16 ;  /* 0x00000010001d7213 */ /* 0x000fe20000000000 */
[----:B------:R-:W-:Y:S02]  /*10e0*/  @!P6 IMAD.IADD R25, R25, 0x1, -R4 ;  /* 0x000000011919e824 */ /* 0x000fe400078e0a04 */
[----:B------:R-:W-:Y:S02]  /*10f0*/  IMAD.MOV R0, RZ, RZ, -R0 ;  /* 0x000000ffff007224 */ /* 0x000fe400078e0a00 */
[----:B------:R-:W-:Y:S01]  /*1100*/  @!P5 IMAD.MOV R19, RZ, RZ, -R19 ;  /* 0x000000ffff13d224 */ /* 0x000fe200078e0a13 */
[C---:B------:R-:W-:Y:S01]  /*1110*/  ISETP.GT.U32.AND P5, PT, R4.reuse, R21, PT ;  /* 0x000000150400720c */ /* 0x040fe20003fa4070 */
[C---:B------:R-:W-:Y:S01]  /*1120*/  IMAD R27, R4.reuse, R0, R27 ;  /* 0x00000000041b7224 */ /* 0x040fe200078e021b */
[----:B------:R-:W-:Y:S01]  /*1130*/  ISETP.GT.U32.AND P6, PT, R4, R25, PT ;  /* 0x000000190400720c */ /* 0x000fe20003fc4070 */
[----:B------:R-:W-:-:S04]  /*1140*/  IMAD.HI.U32 R0, R12, R29, RZ ;  /* 0x0000001d0c007227 */ /* 0x000fc800078e00ff */
[----:B------:R-:W-:Y:S02]  /*1150*/  @!P3 IMAD.IADD R23, R23, 0x1, -R4 ;  /* 0x000000011717b824 */ /* 0x000fe400078e0a04 */
[----:B------:R-:W-:Y:S02]  /*1160*/  IMAD.MOV R0, RZ, RZ, -R0 ;  /* 0x000000ffff007224 */ /* 0x000fe400078e0a00 */
[----:B------:R-:W-:Y:S01]  /*1170*/  @!P2 IMAD.MOV R9, RZ, RZ, -R9 ;  /* 0x000000ffff09a224 */ /* 0x000fe200078e0a09 */
[C---:B------:R-:W-:Y:S01]  /*1180*/  ISETP.GT.U32.AND P2, PT, R4.reuse, R23, PT ;  /* 0x000000170400720c */ /* 0x040fe20003f44070 */
[----:B------:R-:W-:Y:S02]  /*1190*/  IMAD R29, R4, R0, R29 ;  /* 0x00000000041d7224 */ /* 0x000fe400078e021d */
[--C-:B------:R-:W-:Y:S01]  /*11a0*/  @!P5 IMAD.IADD R21, R21, 0x1, -R4.reuse ;  /* 0x000000011515d824 */ /* 0x100fe200078e0a04 */
[----:B------:R-:W-:Y:S01]  /*11b0*/  ISETP.GE.AND P5, PT, R18, RZ, PT ;  /* 0x000000ff1200720c */ /* 0x000fe20003fa6270 */
[----:B------:R-:W-:Y:S01]  /*11c0*/  @!P6 IMAD.IADD R25, R25, 0x1, -R4 ;  /* 0x000000011919e824 */ /* 0x000fe200078e0a04 */
[----:B------:R-:W-:Y:S01]  /*11d0*/  ISETP.GT.U32.AND P6, PT, R4, R29, PT ;  /* 0x0000001d0400720c */ /* 0x000fe20003fc4070 */
[----:B------:R-:W-:Y:S01]  /*11e0*/  @!P4 IMAD.MOV R17, RZ, RZ, -R17 ;  /* 0x000000ffff11c224 */ /* 0x000fe200078e0a11 */
[----:B------:R-:W-:Y:S01]  /*11f0*/  LOP3.LUT R18, R11, 0x24, RZ, 0xfc, !PT ;  /* 0x000000240b127812 */ /* 0x000fe200078efcff */
[----:B------:R-:W-:Y:S01]  /*1200*/  IMAD.HI.U32 R14, R12, R33, RZ ;  /* 0x000000210c0e7227 */ /* 0x000fe200078e00ff */
[----:B------:R-:W-:-:S02]  /*1210*/  ISETP.GT.U32.AND P3, PT, R4, R21, PT ;  /* 0x000000150400720c */ /* 0x000fc40003f64070 */
[----:B------:R-:W-:Y:S01]  /*1220*/  IABS R31, R18 ;  /* 0x00000012001f7213 */ /* 0x000fe20000000000 */
[----:B------:R-:W-:Y:S01]  /*1230*/  @!P2 IMAD.IADD R23, R23, 0x1, -R4 ;  /* 0x000000011717a824 */ /* 0x000fe200078e0a04 */
[----:B------:R-:W-:Y:S01]  /*1240*/  ISETP.GE.AND P2, PT, R16, RZ, PT ;  /* 0x000000ff1000720c */ /* 0x000fe20003f46270 */
[----:B------:R-:W-:Y:S01]  /*1250*/  IMAD.MOV R14, RZ, RZ, -R14 ;  /* 0x000000ffff0e7224 */ /* 0x000fe200078e0a0e */
[----:B------:R-:W-:Y:S01]  /*1260*/  LOP3.LUT R16, R11, 0x2c, RZ, 0xfc, !PT ;  /* 0x0000002c0b107812 */ /* 0x000fe200078efcff */
[----:B------:R-:W-:Y:S01]  /*1270*/  IMAD.HI.U32 R0, R12, R31, RZ ;  /* 0x0000001f0c007227 */ /* 0x000fe200078e00ff */
[----:B------:R-:W-:Y:S02]  /*1280*/  ISETP.GT.U32.AND P4, PT, R4, R27, PT ;  /* 0x0000001b0400720c */ /* 0x000fe40003f84070 */
[----:B------:R-:W-:Y:S01]  /*1290*/  IABS R35, R16 ;  /* 0x0000001000237213 */ /* 0x000fe20000000000 */
[----:B------:R-:W-:Y:S02]  /*12a0*/  @!P6 IMAD.IADD R29, R29, 0x1, -R4 ;  /* 0x000000011d1de824 */ /* 0x000fe400078e0a04 */
[----:B------:R-:W-:-:S02]  /*12b0*/  IMAD.MOV R0, RZ, RZ, -R0 ;  /* 0x000000ffff007224 */ /* 0x000fc400078e0a00 */
[----:B------:R-:W-:Y:S01]  /*12c0*/  @!P0 IMAD.MOV R23, RZ, RZ, -R23 ;  /* 0x000000ffff178224 */ /* 0x000fe200078e0a17 */
[C---:B------:R-:W-:Y:S01]  /*12d0*/  ISETP.GT.U32.AND P6, PT, R4.reuse, R29, PT ;  /* 0x0000001d0400720c */ /* 0x040fe20003fc4070 */
[----:B------:R-:W-:Y:S02]  /*12e0*/  IMAD R31, R4, R0, R31 ;  /* 0x00000000041f7224 */ /* 0x000fe400078e021f */
[----:B------:R-:W-:-:S03]  /*12f0*/  IMAD.HI.U32 R0, R12, R35, RZ ;  /* 0x000000230c007227 */ /* 0x000fc600078e00ff */
[----:B------:R-:W-:Y:S01]  /*1300*/  ISETP.GT.U32.AND P0, PT, R4, R31, PT ;  /* 0x0000001f0400720c */ /* 0x000fe20003f04070 */
[----:B------:R-:W-:Y:S02]  /*1310*/  IMAD.MOV R0, RZ, RZ, -R0 ;  /* 0x000000ffff007224 */ /* 0x000fe400078e0a00 */
[--C-:B------:R-:W-:Y:S01]  /*1320*/  @!P3 IMAD.IADD R21, R21, 0x1, -R4.reuse ;  /* 0x000000011515b824 */ /* 0x100fe200078e0a04 */
[----:B------:R-:W-:Y:S01]  /*1330*/  ISETP.GE.AND P3, PT, R20, RZ, PT ;  /* 0x000000ff1400720c */ /* 0x000fe20003f66270 */
[--C-:B------:R-:W-:Y:S01]  /*1340*/  @!P4 IMAD.IADD R27, R27, 0x1, -R4.reuse ;  /* 0x000000011b1bc824 */ /* 0x100fe200078e0a04 */
[----:B------:R-:W-:Y:S01]  /*1350*/  ISETP.GE.AND P4, PT, R18, RZ, PT ;  /* 0x000000ff1200720c */ /* 0x000fe20003f86270 */
[C---:B------:R-:W-:Y:S01]  /*1360*/  IMAD R35, R4.reuse, R0, R35 ;  /* 0x0000000004237224 */ /* 0x040fe200078e0223 */
[----:B------:R-:W-:Y:S01]  /*1370*/  LOP3.LUT R18, R11, 0x30, RZ, 0xfc, !PT ;  /* 0x000000300b127812 */ /* 0x000fe200078efcff */
[----:B------:R-:W-:Y:S01]  /*1380*/  @!P1 IMAD.MOV R21, RZ, RZ, -R21 ;  /* 0x000000ffff159224 */ /* 0x000fe200078e0a15 */
[C---:B------:R-:W-:Y:S01]  /*1390*/  ISETP.GT.U32.AND P1, PT, R4.reuse, R27, PT ;  /* 0x0000001b0400720c */ /* 0x040fe20003f24070 */
[--C-:B------:R-:W-:Y:S01]  /*13a0*/  @!P6 IMAD.IADD R29, R29, 0x1, -R4.reuse ;  /* 0x000000011d1de824 */ /* 0x100fe200078e0a04 */
[C---:B------:R-:W-:Y:S01]  /*13b0*/  ISETP.GT.U32.AND P6, PT, R4.reuse, R35, PT ;  /* 0x000000230400720c */ /* 0x040fe20003fc4070 */
[C---:B------:R-:W-:Y:S01]  /*13c0*/  IMAD R33, R4.reuse, R14, R33 ;  /* 0x0000000e04217224 */ /* 0x040fe200078e0221 */
[----:B------:R-:W-:Y:S01]  /*13d0*/  IABS R37, R18 ;  /* 0x0000001200257213 */ /* 0x000fe20000000000 */
[----:B------:R-:W-:Y:S01]  /*13e0*/  @!P5 IMAD.MOV R25, RZ, RZ, -R25 ;  /* 0x000000ffff19d224 */ /* 0x000fe200078e0a19 */
[----:B------:R-:W-:Y:S01]  /*13f0*/  LOP3.LUT R20, R11, 0x34, RZ, 0xfc, !PT ;  /* 0x000000340b147812 */ /* 0x000fe200078efcff */
[----:B------:R-:W-:Y:S01]  /*1400*/  @!P0 IMAD.IADD R31, R31, 0x1, -R4 ;  /* 0x000000011f1f8824 */ /* 0x000fe200078e0a04 */
[----:B------:R-:W-:Y:S01]  /*1410*/  ISETP.GT.U32.AND P5, PT, R4, R33, PT ;  /* 0x000000210400720c */ /* 0x000fe20003fa4070 */
[----:B------:R-:W-:Y:S01]  /*1420*/  IMAD.HI.U32 R0, R12, R37, RZ ;  /* 0x000000250c007227 */ /* 0x000fe200078e00ff */
[----:B------:R-:W-:-:S02]  /*1430*/  IABS R39, R20 ;  /* 0x0000001400277213 */ /* 0x000fc40000000000 */
[----:B------:R-:W-:Y:S01]  /*1440*/  ISETP.GT.U32.AND P0, PT, R4, R31, PT ;  /* 0x0000001f0400720c */ /* 0x000fe20003f04070 */
[--C-:B------:R-:W-:Y:S01]  /*1450*/  @!P1 IMAD.IADD R27, R27, 0x1, -R4.reuse ;  /* 0x000000011b1b9824 */ /* 0x100fe200078e0a04 */
[----:B------:R-:W-:Y:S01]  /*1460*/  ISETP.GE.AND P1, PT, R22, RZ, PT ;  /* 0x000000ff1600720c */ /* 0x000fe20003f26270 */
[----:B------:R-:W-:Y:S01]  /*1470*/  @!P6 IMAD.IADD R35, R35, 0x1, -R4 ;  /* 0x000000012323e824 */ /* 0x000fe200078e0a04 */
[----:B------:R-:W-:Y:S01]  /*1480*/  LOP3.LUT R22, R11, 0x38, RZ, 0xfc, !PT ;  /* 0x000000380b167812 */ /* 0x000fe200078efcff */
[----:B------:R-:W-:Y:S02]  /*1490*/  IMAD.MOV R0, RZ, RZ, -R0 ;  /* 0x000000ffff007224 */ /* 0x000fe400078e0a00 */
[----:B------:R-:W-:Y:S01]  /*14a0*/  IMAD.HI.U32 R14, R12, R39, RZ ;  /* 0x000000270c0e7227 */ /* 0x000fe200078e00ff */
[----:B------:R-:W-:Y:S02]  /*14b0*/  IABS R41, R22 ;  /* 0x0000001600297213 */ /* 0x000fe40000000000 */
[----:B------:R-:W-:Y:S01]  /*14c0*/  ISETP.GT.U32.AND P6, PT, R4, R35, PT ;  /* 0x000000230400720c */ /* 0x000fe20003fc4070 */
[----:B------:R-:W-:Y:S01]  /*14d0*/  @!P5 IMAD.IADD R33, R33, 0x1, -R4 ;  /* 0x000000012121d824 */ /* 0x000fe200078e0a04 */
[----:B------:R-:W-:Y:S01]  /*14e0*/  ISETP.GE.AND P5, PT, R16, RZ, PT ;  /* 0x000000ff1000720c */ /* 0x000fe20003fa6270 */
[----:B------:R-:W-:Y:S01]  /*14f0*/  IMAD R37, R4, R0, R37 ;  /* 0x0000000004257224 */ /* 0x000fe200078e0225 */
[----:B------:R-:W-:Y:S01]  /*1500*/  LOP3.LUT R16, R11, 0x40, RZ, 0xfc, !PT ;  /* 0x000000400b107812 */ /* 0x000fe200078efcff */
[----:B------:R-:W-:-:S03]  /*1510*/  IMAD.HI.U32 R0, R12, R41, RZ ;  /* 0x000000290c007227 */ /* 0x000fc600078e00ff */
[----:B------:R-:W-:Y:S01]  /*1520*/  IABS R47, R16 ;  /* 0x00000010002f7213 */ /* 0x000fe20000000000 */
[----:B------:R-:W-:Y:S01]  /*1530*/  @!P0 IMAD.IADD R31, R31, 0x1, -R4 ;  /* 0x000000011f1f8824 */ /* 0x000fe200078e0a04 */
[----:B------:R-:W-:Y:S01]  /*1540*/  ISETP.GT.U32.AND P0, PT, R4, R37, PT ;  /* 0x000000250400720c */ /* 0x000fe20003f04070 */
[----:B------:R-:W-:Y:S02]  /*1550*/  IMAD.MOV R0, RZ, RZ, -R0 ;  /* 0x000000ffff007224 */ /* 0x000fe400078e0a00 */
[----:B------:R-:W-:Y:S02]  /*1560*/  IMAD.MOV R14, RZ, RZ, -R14 ;  /* 0x000000ffff0e7224 */ /* 0x000fe400078e0a0e */
[--C-:B------:R-:W-:Y:S01]  /*1570*/  @!P6 IMAD.IADD R35, R35, 0x1, -R4.reuse ;  /* 0x000000012323e824 */ /* 0x100fe200078e0a04 */
[----:B------:R-:W-:Y:S01]  /*1580*/  ISETP.GE.AND P6, PT, R22, RZ, PT ;  /* 0x000000ff1600720c */ /* 0x000fe20003fc6270 */
[C---:B------:R-:W-:Y:S01]  /*1590*/  IMAD R41, R4.reuse, R0, R41 ;  /* 0x0000000004297224 */ /* 0x040fe200078e0229 */
[C---:B------:R-:W-:Y:S01]  /*15a0*/  LOP3.LUT R22, R11.reuse, 0x50, RZ, 0xfc, !PT ;  /* 0x000000500b167812 */ /* 0x040fe200078efcff */
[C---:B------:R-:W-:Y:S01]  /*15b0*/  IMAD R39, R4.reuse, R14, R39 ;  /* 0x0000000e04277224 */ /* 0x040fe200078e0227 */
[----:B------:R-:W-:Y:S01]  /*15c0*/  LOP3.LUT R14, R11, 0x3c, RZ, 0xfc, !PT ;  /* 0x0000003c0b0e7812 */ /* 0x000fe200078efcff */
[----:B------:R-:W-:Y:S01]  /*15d0*/  @!P5 IMAD.MOV R35, RZ, RZ, -R35 ;  /* 0x000000ffff23d224 */ /* 0x000fe200078e0a23 */
[C---:B------:R-:W-:Y:S01]  /*15e0*/  ISETP.GT.U32.AND P5, PT, R4.reuse, R41, PT ;  /* 0x000000290400720c */ /* 0x040fe20003fa4070 */
[----:B------:R-:W-:Y:S01]  /*15f0*/  @!P4 IMAD.MOV R31, RZ, RZ, -R31 ;  /* 0x000000ffff1fc224 */ /* 0x000fe200078e0a1f */
[C---:B------:R-:W-:Y:S01]  /*1600*/  ISETP.GT.U32.AND P4, PT, R4.reuse, R39, PT ;  /* 0x000000270400720c */ /* 0x040fe20003f84070 */
[----:B------:R-:W-:Y:S01]  /*1610*/  @!P0 IMAD.IADD R37, R37, 0x1, -R4 ;  /* 0x0000000125258824 */ /* 0x000fe200078e0a04 */
[----:B------:R-:W-:Y:S01]  /*1620*/  IABS R45, R14 ;  /* 0x0000000e002d7213 */ /* 0x000fe20000000000 */
[----:B------:R-:W-:Y:S01]  /*1630*/  @!P3 IMAD.MOV R27, RZ, RZ, -R27 ;  /* 0x000000ffff1bb224 */ /* 0x000fe200078e0a1b */
[C---:B------:R-:W-:Y:S01]  /*1640*/  ISETP.GT.U32.AND P3, PT, R4.reuse, R33, PT ;  /* 0x000000210400720c */ /* 0x040fe20003f64070 */
[----:B------:R-:W-:Y:S01]  /*1650*/  IMAD.SHL.U32 R0, R3, 0x10, RZ ;  /* 0x0000001003007824 */ /* 0x000fe200078e00ff */
[----:B------:R-:W-:Y:S01]  /*1660*/  ISETP.GT.U32.AND P0, PT, R4, R37, PT ;  /* 0x000000250400720c */ /* 0x000fe20003f04070 */
[----:B------:R-:W-:Y:S01]  /*1670*/  IMAD R156, R7, 0x80, R10 ;  /* 0x00000080079c7824 */ /* 0x000fe200078e020a */
[----:B------:R-:W-:Y:S01]  /*1680*/  IABS R51, R22 ;  /* 0x0000001600337213 */ /* 0x000fe20000000000 */
[----:B------:R-:W-:Y:S01]  /*1690*/  @!P2 IMAD.MOV R29, RZ, RZ, -R29 ;  /* 0x000000ffff1da224 */ /* 0x000fe200078e0a1d */
[----:B------:R-:W-:Y:S01]  /*16a0*/  LOP3.LUT R43, R0, 0x70, RZ, 0xc0, !PT ;  /* 0x00000070002b7812 */ /* 0x000fe200078ec0ff */
[--C-:B------:R-:W-:Y:S01]  /*16b0*/  @!P5 IMAD.IADD R41, R41, 0x1, -R4.reuse ;  /* 0x000000012929d824 */ /* 0x100fe200078e0a04 */
[----:B------:R-:W-:Y:S01]  /*16c0*/  ISETP.GE.AND P2, PT, R18, RZ, PT ;  /* 0x000000ff1200720c */ /* 0x000fe20003f46270 */
[--C-:B------:R-:W-:Y:S01]  /*16d0*/  @!P4 IMAD.IADD R39, R39, 0x1, -R4.reuse ;  /* 0x000000012727c824 */ /* 0x100fe200078e0a04 */
[----:B------:R-:W-:Y:S01]  /*16e0*/  ISETP.GE.AND P4, PT, R14, RZ, PT ;  /* 0x000000ff0e00720c */ /* 0x000fe20003f86270 */
[----:B------:R-:W-:Y:S01]  /*16f0*/  IMAD.HI.U32 R14, R12, R45, RZ ;  /* 0x0000002d0c0e7227 */ /* 0x000fe200078e00ff */
[----:B------:R-:W-:Y:S01]  /*1700*/  ISETP.GT.U32.AND P5, PT, R4, R41, PT ;  /* 0x000000290400720c */ /* 0x000fe20003fa4070 */
[----:B------:R1:W-:Y:S01]  /*1710*/  STL [R1+0x4], R156 ;  /* 0x0000049c01007387 */ /* 0x0003e20000100800 */
[----:B------:R-:W-:Y:S01]  /*1720*/  LOP3.LUT R18, R11, 0x44, RZ, 0xfc, !PT ;  /* 0x000000440b127812 */ /* 0x000fe200078efcff */
[----:B------:R-:W-:Y:S01]  /*1730*/  @!P0 IMAD.IADD R37, R37, 0x1, -R4 ;  /* 0x0000000125258824 */ /* 0x000fe200078e0a04 */
[----:B------:R-:W-:Y:S01]  /*1740*/  ISETP.GE.AND P0, PT, R16, RZ, PT ;  /* 0x000000ff1000720c */ /* 0x000fe20003f06270 */
[----:B------:R-:W-:Y:S01]  /*1750*/  IMAD.HI.U32 R16, R12, R47, RZ ;  /* 0x0000002f0c107227 */ /* 0x000fe200078e00ff */
[----:B------:R-:W-:-:S03]  /*1760*/  IABS R49, R18 ;  /* 0x0000001200317213 */ /* 0x000fc60000000000 */
[----:B------:R-:W-:Y:S02]  /*1770*/  IMAD.MOV R14, RZ, RZ, -R14 ;  /* 0x000000ffff0e7224 */ /* 0x000fe400078e0a0e */
[----:B------:R-:W-:Y:S02]  /*1780*/  IMAD.MOV R16, RZ, RZ, -R16 ;  /* 0x000000ffff107224 */ /* 0x000fe400078e0a10 */
[----:B------:R-:W-:Y:S01]  /*1790*/  IMAD R7, R4, R14, R45 ;  /* 0x0000000e04077224 */ /* 0x000fe200078e022d */
[C---:B------:R-:W-:Y:S01]  /*17a0*/  LOP3.LUT R14, R11.reuse, 0x4c, RZ, 0xfc, !PT ;  /* 0x0000004c0b0e7812 */ /* 0x040fe200078efcff */
[----:B------:R-:W-:Y:S01]  /*17b0*/  IMAD R0, R10, 0x80, R43 ;  /* 0x000000800a007824 */ /* 0x000fe200078e022b */
[----:B------:R-:W-:Y:S01]  /*17c0*/  LOP3.LUT R10, R11, 0x48, RZ, 0xfc, !PT ;  /* 0x000000480b0a7812 */ /* 0x000fe200078efcff */
[--C-:B------:R-:W-:Y:S01]  /*17d0*/  @!P3 IMAD.IADD R33, R33, 0x1, -R4.reuse ;  /* 0x000000012121b824 */ /* 0x100fe200078e0a04 */
[----:B------:R-:W-:Y:S01]  /*17e0*/  ISETP.GE.AND P3, PT, R20, RZ, PT ;  /* 0x000000ff1400720c */ /* 0x000fe20003f66270 */
[C---:B------:R-:W-:Y:S01]  /*17f0*/  IMAD R43, R4.reuse, R16, R47 ;  /* 0x00000010042b7224 */ /* 0x040fe200078e022f */
[----:B------:R-:W-:Y:S01]  /*1800*/  IABS R47, R10 ;  /* 0x0000000a002f7213 */ /* 0x000fe20000000000 */
[----:B------:R-:W-:Y:S01]  /*1810*/  @!P5 IMAD.IADD R41, R41, 0x1, -R4 ;  /* 0x000000012929d824 */ /* 0x000fe200078e0a04 */
[C---:B------:R-:W-:Y:S01]  /*1820*/  ISETP.GT.U32.AND P5, PT, R4.reuse, R7, PT ;  /* 0x000000070400720c */ /* 0x040fe20003fa4070 */
[----:B------:R-:W-:Y:S01]  /*1830*/  @!P1 IMAD.MOV R33, RZ, RZ, -R33 ;  /* 0x000000ffff219224 */ /* 0x000fe200078e0a21 */
[C---:B------:R-:W-:Y:S01]  /*1840*/  ISETP.GT.U32.AND P1, PT, R4.reuse, R39, PT ;  /* 0x000000270400720c */ /* 0x040fe20003f24070 */
[----:B------:R-:W-:Y:S01]  /*1850*/  @!P6 IMAD.MOV R41, RZ, RZ, -R41 ;  /* 0x000000ffff29e224 */ /* 0x000fe200078e0a29 */
[----:B------:R-:W-:Y:S01]  /*1860*/  ISETP.GT.U32.AND P6, PT, R4, R43, PT ;  /* 0x0000002b0400720c */ /* 0x000fe20003fc4070 */
[----:B------:R-:W-:Y:S01]  /*1870*/  @!P2 IMAD.MOV R37, RZ, RZ, -R37 ;  /* 0x000000ffff25a224 */ /* 0x000fe200078e0a25 */
[----:B------:R-:W-:Y:S01]  /*1880*/  ISETP.GE.AND P2, PT, R10, RZ, PT ;  /* 0x000000ff0a00720c */ /* 0x000fe20003f46270 */
[----:B------:R-:W-:Y:S01]  /*1890*/  IMAD.HI.U32 R10, R12, R47, RZ ;  /* 0x0000002f0c0a7227 */ /* 0x000fe200078e00ff */
[----:B------:R-:W-:-:S02]  /*18a0*/  LOP3.LUT R20, R11, 0x78, RZ, 0xfc, !PT ;  /* 0x000000780b147812 */ /* 0x000fc400078efcff */
[C---:B------:R-:W-:Y:S01]  /*18b0*/  LOP3.LUT R169, R0.reuse, 0x10, RZ, 0x3c, !PT ;  /* 0x0000001000a97812 */ /* 0x040fe200078e3cff */
[----:B------:R-:W-:Y:S01]  /*18c0*/  IMAD.MOV R10, RZ, RZ, -R10 ;  /* 0x000000ffff0a7224 */ /* 0x000fe200078e0a0a */
[----:B------:R-:W-:Y:S01]  /*18d0*/  IABS R71, R20 ;  /* 0x0000001400477213 */ /* 0x000fe20000000000 */
[--C-:B------:R-:W-:Y:S01]  /*18e0*/  @!P5 IMAD.IADD R7, R7, 0x1, -R4.reuse ;  /* 0x000000010707d824 */ /* 0x100fe200078e0a04 */
[----:B------:R-:W-:Y:S01]  /*18f0*/  LOP3.LUT R170, R0, 0x60, RZ, 0x3c, !PT ;  /* 0x0000006000aa7812 */ /* 0x000fe200078e3cff */
[--C-:B------:R-:W-:Y:S01]  /*1900*/  @!P1 IMAD.IADD R39, R39, 0x1, -R4.reuse ;  /* 0x0000000127279824 */ /* 0x100fe200078e0a04 */
[----:B------:R-:W-:Y:S01]  /*1910*/  ISETP.GE.AND P1, PT, R18, RZ, PT ;  /* 0x000000ff1200720c */ /* 0x000fe20003f26270 */
[----:B------:R-:W-:Y:S01]  /*1920*/  @!P6 IMAD.IADD R43, R43, 0x1, -R4 ;  /* 0x000000012b2be824 */ /* 0x000fe200078e0a04 */
[----:B------:R-:W-:Y:S01]  /*1930*/  ISETP.GT.U32.AND P5, PT, R4, R7, PT ;  /* 0x000000070400720c */ /* 0x000fe20003fa4070 */
[----:B------:R-:W-:-:S03]  /*1940*/  IMAD.HI.U32 R18, R12, R49, RZ ;  /* 0x000000310c127227 */ /* 0x000fc600078e00ff */
[C---:B------:R-:W-:Y:S01]  /*1950*/  ISETP.GT.U32.AND P6, PT, R4.reuse, R43, PT ;  /* 0x0000002b0400720c */ /* 0x040fe20003fc4070 */
[----:B------:R-:W-:Y:S02]  /*1960*/  IMAD.MOV R18, RZ, RZ, -R18 ;  /* 0x000000ffff127224 */ /* 0x000fe400078e0a12 */
[C---:B------:R-:W-:Y:S02]  /*1970*/  IMAD R47, R4.reuse, R10, R47 ;  /* 0x0000000a042f7224 */ /* 0x040fe400078e022f */
[----:B------:R-:W-:Y:S01]  /*1980*/  IMAD R45, R4, R18, R49 ;  /* 0x00000012042d7224 */ /* 0x000fe200078e0231 */
[----:B------:R-:W-:Y:S01]  /*1990*/  IABS R49, R14 ;  /* 0x0000000e00317213 */ /* 0x000fe20000000000 */
[----:B------:R-:W-:Y:S01]  /*19a0*/  @!P3 IMAD.MOV R39, RZ, RZ, -R39 ;  /* 0x000000ffff27b224 */ /* 0x000fe200078e0a27 */
[----:B------:R-:W-:Y:S01]  /*19b0*/  ISETP.GE.AND P3, PT, R14, RZ, PT ;  /* 0x000000ff0e00720c */ /* 0x000fe20003f66270 */
[----:B------:R-:W-:Y:S01]  /*19c0*/  @!P5 IMAD.IADD R7, R7, 0x1, -R4 ;  /* 0x000000010707d824 */ /* 0x000fe200078e0a04 */
[----:B------:R-:W-:Y:S01]  /*19d0*/  ISETP.GT.U32.AND P5, PT, R4, R45, PT ;  /* 0x0000002d0400720c */ /* 0x000fe20003fa4070 */
[----:B------:R-:W-:-:S04]  /*19e0*/  IMAD.HI.U32 R14, R12, R49, RZ ;  /* 0x000000310c0e7227 */ /* 0x000fc800078e00ff */
[----:B------:R-:W-:Y:S01]  /*19f0*/  @!P6 IMAD.IADD R43, R43, 0x1, -R4 ;  /* 0x000000012b2be824 */ /* 0x000fe200078e0a04 */
[----:B------:R-:W-:Y:S01]  /*1a00*/  ISETP.GT.U32.AND P6, PT, R4, R47, PT ;  /* 0x0000002f0400720c */ /* 0x000fe20003fc4070 */
[----:B------:R-:W-:-:S04]  /*1a10*/  IMAD.HI.U32 R16, R12, R51, RZ ;  /* 0x000000330c107227 */ /* 0x000fc800078e00ff */
[----:B------:R-:W-:Y:S02]  /*1a20*/  IMAD.MOV R14, RZ, RZ, -R14 ;  /* 0x000000ffff0e7224 */ /* 0x000fe400078e0a0e */
[----:B------:R-:W-:Y:S02]  /*1a30*/  @!P5 IMAD.IADD R45, R45, 0x1, -R4 ;  /* 0x000000012d2dd824 */ /* 0x000fe400078e0a04 */
[----:B------:R-:W-:Y:S02]  /*1a40*/  IMAD.MOV R16, RZ, RZ, -R16 ;  /* 0x000000ffff107224 */ /* 0x000fe400078e0a10 */
[C---:B------:R-:W-:Y:S01]  /*1a50*/  IMAD R49, R4.reuse, R14, R49 ;  /* 0x0000000e04317224 */ /* 0x040fe200078e0231 */
[C---:B------:R-:W-:Y:S01]  /*1a60*/  ISETP.GT.U32.AND P5, PT, R4.reuse, R45, PT ;  /* 0x0000002d0400720c */ /* 0x040fe20003fa4070 */
[----:B------:R-:W-:Y:S02]  /*1a70*/  @!P6 IMAD.IADD R47, R47, 0x1, -R4 ;  /* 0x000000012f2fe824 */ /* 0x000fe400078e0a04 */
[----:B------:R-:W-:-:S02]  /*1a80*/  IMAD R51, R4, R16, R51 ;  /* 0x0000001004337224 */ /* 0x000fc400078e0233 */
[----:B------:R-:W-:Y:S01]  /*1a90*/  IMAD.HI.U32 R18, R12, R53, RZ ;  /* 0x000000350c127227 */ /* 0x000fe200078e00ff */
[----:B------:R-:W-:-:S03]  /*1aa0*/  ISETP.GT.U32.AND P6, PT, R4, R47, PT ;  /* 0x0000002f0400720c */ /* 0x000fc60003fc4070 */
[----:B------:R-:W-:Y:S02]  /*1ab0*/  IMAD.MOV R18, RZ, RZ, -R18 ;  /* 0x000000ffff127224 */ /* 0x000fe400078e0a12 */
[----:B------:R-:W-:-:S04]  /*1ac0*/  IMAD.HI.U32 R10, R12, R55, RZ ;  /* 0x000000370c0a7227 */ /* 0x000fc800078e00ff */
[--C-:B------:R-:W-:Y:S01]  /*1ad0*/  @!P5 IMAD.IADD R45, R45, 0x1, -R4.reuse ;  /* 0x000000012d2dd824 */ /* 0x100fe200078e0a04 */
[C---:B------:R-:W-:Y:S01]  /*1ae0*/  ISETP.GT.U32.AND P5, PT, R4.reuse, R49, PT ;  /* 0x000000310400720c */ /* 0x040fe20003fa4070 */
[C---:B------:R-:W-:Y:S02]  /*1af0*/  IMAD R53, R4.reuse, R18, R53 ;  /* 0x0000001204357224 */ /* 0x040fe400078e0235 */
[----:B------:R-:W-:Y:S01]  /*1b00*/  @!P6 IMAD.IADD R47, R47, 0x1, -R4 ;  /* 0x000000012f2fe824 */ /* 0x000fe200078e0a04 */
[----:B------:R-:W-:Y:S01]  /*1b10*/  ISETP.GT.U32.AND P6, PT, R4, R51, PT ;  /* 0x000000330400720c */ /* 0x000fe20003fc4070 */
[----:B------:R-:W-:Y:S02]  /*1b20*/  IMAD.MOV R10, RZ, RZ, -R10 ;  /* 0x000000ffff0a7224 */ /* 0x000fe400078e0a0a */
[----:B------:R-:W-:-:S04]  /*1b30*/  IMAD.HI.U32 R14, R12, R57, RZ ;  /* 0x000000390c0e7227 */ /* 0x000fc800078e00ff */
[C---:B------:R-:W-:Y:S02]  /*1b40*/  IMAD R55, R4.reuse, R10, R55 ;  /* 0x0000000a04377224 */ /* 0x040fe400078e0237 */
[----:B------:R-:W-:Y:S01]  /*1b50*/  @!P5 IMAD.IADD R49, R49, 0x1, -R4 ;  /* 0x000000013131d824 */ /* 0x000fe200078e0a04 */
[----:B------:R-:W-:Y:S01]  /*1b60*/  ISETP.GT.U32.AND P5, PT, R4, R53, PT ;  /* 0x000000350400720c */ /* 0x000fe20003fa4070 */
[----:B------:R-:W-:-:S04]  /*1b70*/  IMAD.HI.U32 R16, R12, R59, RZ ;  /* 0x0000003b0c107227 */ /* 0x000fc800078e00ff */
[----:B------:R-:W-:Y:S01]  /*1b80*/  @!P6 IMAD.IADD R51, R51, 0x1, -R4 ;  /* 0x000000013333e824 */ /* 0x000fe200078e0a04 */
[C---:B------:R-:W-:Y:S01]  /*1b90*/  ISETP.GT.U32.AND P6, PT, R4.reuse, R55, PT ;  /* 0x000000370400720c */ /* 0x040fe20003fc4070 */
[----:B------:R-:W-:Y:S02]  /*1ba0*/  IMAD.MOV R14, RZ, RZ, -R14 ;  /* 0x000000ffff0e7224 */ /* 0x000fe400078e0a0e */
[----:B------:R-:W-:Y:S02]  /*1bb0*/  IMAD.MOV R16, RZ, RZ, -R16 ;  /* 0x000000ffff107224 */ /* 0x000fe400078e0a10 */
[C---:B------:R-:W-:Y:S02]  /*1bc0*/  IMAD R57, R4.reuse, R14, R57 ;  /* 0x0000000e04397224 */ /* 0x040fe400078e0239 */
[C---:B------:R-:W-:Y:S02]  /*1bd0*/  IMAD R59, R4.reuse, R16, R59 ;  /* 0x00000010043b7224 */ /* 0x040fe400078e023b */
[----:B------:R-:W-:Y:S01]  /*1be0*/  @!P5 IMAD.IADD R53, R53, 0x1, -R4 ;  /* 0x000000013535d824 */ /* 0x000fe200078e0a04 */
[----:B------:R-:W-:Y:S01]  /*1bf0*/  ISETP.GT.U32.AND P5, PT, R4, R57, PT ;  /* 0x000000390400720c */ /* 0x000fe20003fa4070 */
[----:B------:R-:W-:-:S04]  /*1c00*/  IMAD.HI.U32 R18, R12, R61, RZ ;  /* 0x0000003d0c127227 */ /* 0x000fc800078e00ff */
[----:B------:R-:W-:Y:S01]  /*1c10*/  @!P6 IMAD.IADD R55, R55, 0x1, -R4 ;  /* 0x000000013737e824 */ /* 0x000fe200078e0a04 */
[C---:B------:R-:W-:Y:S01]  /*1c20*/  ISETP.GT.U32.AND P6, PT, R4.reuse, R59, PT ;  /* 0x0000003b0400720c */ /* 0x040fe20003fc4070 */
[----:B------:R-:W-:Y:S01]  /*1c30*/  @!P0 IMAD.MOV R43, RZ, RZ, -R43 ;  /* 0x000000ffff2b8224 */ /* 0x000fe200078e0a2b */
[----:B------:R-:W-:Y:S01]  /*1c40*/  ISETP.GT.U32.AND P0, PT, R4, R53, PT ;  /* 0x000000350400720c */ /* 0x000fe20003f04070 */
[----:B------:R-:W-:Y:S02]  /*1c50*/  IMAD.MOV R18, RZ, RZ, -R18 ;  /* 0x000000ffff127224 */ /* 0x000fe400078e0a12 */
[----:B------:R-:W-:-:S04]  /*1c60*/  IMAD.HI.U32 R11, R12, R65, RZ ;  /* 0x000000410c0b7227 */ /* 0x000fc800078e00ff */
[C---:B------:R-:W-:Y:S02]  /*1c70*/  IMAD R61, R4.reuse, R18, R61 ;  /* 0x00000012043d7224 */ /* 0x040fe400078e023d */
[----:B------:R-:W-:Y:S01]  /*1c80*/  @!P5 IMAD.IADD R57, R57, 0x1, -R4 ;  /* 0x000000013939d824 */ /* 0x000fe200078e0a04 */
[C---:B------:R-:W-:Y:S01]  /*1c90*/  ISETP.GT.U32.AND P5, PT, R4.reuse, R51, PT ;  /* 0x000000330400720c */ /* 0x040fe20003fa4070 */
[----:B------:R-:W-:Y:S01]  /*1ca0*/  @!P4 IMAD.MOV R7, RZ, RZ, -R7 ;  /* 0x000000ffff07c224 */ /* 0x000fe200078e0a07 */
[----:B------:R-:W-:Y:S01]  /*1cb0*/  ISETP.GT.U32.AND P4, PT, R4, R49, PT ;  /* 0x000000310400720c */ /* 0x000fe20003f84070 */
[----:B------:R-:W-:Y:S02]  /*1cc0*/  IMAD.MOV R18, RZ, RZ, -R11 ;  /* 0x000000ffff127224 */ /* 0x000fe400078e0a0b */
[----:B------:R-:W-:-:S04]  /*1cd0*/  IMAD.HI.U32 R10, R12, R63, RZ ;  /* 0x0000003f0c0a7227 */ /* 0x000fc800078e00ff */
[----:B------:R-:W-:Y:S01]  /*1ce0*/  @!P6 IMAD.IADD R59, R59, 0x1, -R4 ;  /* 0x000000013b3be824 */ /* 0x000fe200078e0a04 */
[C---:B------:R-:W-:Y:S01]  /*1cf0*/  ISETP.GT.U32.AND P6, PT, R4.reuse, R57, PT ;  /* 0x000000390400720c */ /* 0x040fe20003fc4070 */
[----:B------:R-:W-:Y:S01]  /*1d00*/  @!P1 IMAD.MOV R45, RZ, RZ, -R45 ;  /* 0x000000ffff2d9224 */ /* 0x000fe200078e0a2d */
[C---:B------:R-:W-:Y:S01]  /*1d10*/  ISETP.GT.U32.AND P1, PT, R4.reuse, R55, PT ;  /* 0x000000370400720c */ /* 0x040fe20003f24070 */
[----:B------:R-:W-:Y:S02]  /*1d20*/  IMAD R65, R4, R18, R65 ;  /* 0x0000001204417224 */ /* 0x000fe400078e0241 */
[----:B------:R-:W-:-:S04]  /*1d30*/  IMAD.HI.U32 R14, R12, R67, RZ ;  /* 0x000000430c0e7227 */ /* 0x000fc800078e00ff */
[----:B------:R-:W-:-:S04]  /*1d40*/  IMAD.HI.U32 R16, R12, R69, RZ ;  /* 0x000000450c107227 */ /* 0x000fc800078e00ff */
[----:B------:R-:W-:Y:S02]  /*1d50*/  IMAD.MOV R10, RZ, RZ, -R10 ;  /* 0x000000ffff0a7224 */ /* 0x000fe400078e0a0a */
[----:B------:R-:W-:Y:S01]  /*1d60*/  @!P0 IMAD.IADD R53, R53, 0x1, -R4 ;  /* 0x0000000135358824 */ /* 0x000fe200078e0a04 */
[C---:B------:R-:W-:Y:S01]  /*1d70*/  ISETP.GT.U32.AND P0, PT, R4.reuse, R65, PT ;  /* 0x000000410400720c */ /* 0x040fe20003f04070 */
[----:B------:R-:W-:Y:S02]  /*1d80*/  IMAD.MOV R14, RZ, RZ, -R14 ;  /* 0x000000ffff0e7224 */ /* 0x000fe400078e0a0e */
[C---:B------:R-:W-:Y:S01]  /*1d90*/  IMAD R11, R4.reuse, R10, R63 ;  /* 0x0000000a040b7224 */ /* 0x040fe200078e023f */
[----:B------:R-:W-:Y:S01]  /*1da0*/  IABS R10, R156 ;  /* 0x0000009c000a7213 */ /* 0x000fe20000000000 */
[----:B------:R-:W-:Y:S02]  /*1db0*/  IMAD.MOV R16, RZ, RZ, -R16 ;  /* 0x000000ffff107224 */ /* 0x000fe400078e0a10 */
[----:B------:R-:W-:Y:S01]  /*1dc0*/  @!P2 IMAD.MOV R47, RZ, RZ, -R47 ;  /* 0x000000ffff2fa224 */ /* 0x000fe200078e0a2f */
[C---:B------:R-:W-:Y:S01]  /*1dd0*/  ISETP.GT.U32.AND P2, PT, R4.reuse, R59, PT ;  /* 0x0000003b0400720c */ /* 0x040fe20003f44070 */
[----:B------:R-:W-:-:S02]  /*1de0*/  IMAD R67, R4, R14, R67 ;  /* 0x0000000e04437224 */ /* 0x000fc400078e0243 */
[C---:B------:R-:W-:Y:S02]  /*1df0*/  IMAD R69, R4.reuse, R16, R69 ;  /* 0x0000001004457224 */ /* 0x040fe400078e0245 */
[----:B------:R-:W-:Y:S01]  /*1e00*/  @!P4 IMAD.IADD R49, R49, 0x1, -R4 ;  /* 0x000000013131c824 */ /* 0x000fe200078e0a04 */
[----:B------:R-:W-:Y:S01]  /*1e10*/  ISETP.GT.U32.AND P4, PT, R4, R61, PT ;  /* 0x0000003d0400720c */ /* 0x000fe20003f84070 */
[----:B------:R-:W-:-:S04]  /*1e20*/  IMAD.HI.U32 R12, R12, R71, RZ ;  /* 0x000000470c0c7227 */ /* 0x000fc800078e00ff */
[----:B------:R-:W-:-:S04]  /*1e30*/  IMAD.HI.U32 R8, R8, R10, RZ ;  /* 0x0000000a08087227 */ /* 0x000fc800078e00ff */
[--C-:B------:R-:W-:Y:S01]  /*1e40*/  @!P5 IMAD.IADD R51, R51, 0x1, -R4.reuse ;  /* 0x000000013333d824 */ /* 0x100fe200078e0a04 */
[C---:B------:R-:W-:Y:S01]  /*1e50*/  ISETP.GT.U32.AND P5, PT, R4.reuse, R11, PT ;  /* 0x0000000b0400720c */ /* 0x040fe20003fa4070 */
[--C-:B------:R-:W-:Y:S01]  /*1e60*/  @!P1 IMAD.IADD R55, R55, 0x1, -R4.reuse ;  /* 0x0000000137379824 */ /* 0x100fe200078e0a04 */
[C---:B------:R-:W-:Y:S01]  /*1e70*/  ISETP.GT.U32.AND P1, PT, R4.reuse, R67, PT ;  /* 0x000000430400720c */ /* 0x040fe20003f24070 */
[----:B------:R-:W-:Y:S01]  /*1e80*/  @!P6 IMAD.IADD R57, R57, 0x1, -R4 ;  /* 0x000000013939e824 */ /* 0x000fe200078e0a04 */
[----:B------:R-:W-:Y:S01]  /*1e90*/  ISETP.GT.U32.AND P6, PT, R4, R69, PT ;  /* 0x000000450400720c */ /* 0x000fe20003fc4070 */
[----:B------:R-:W-:Y:S02]  /*1ea0*/  IMAD.MOV R12, RZ, RZ, -R12 ;  /* 0x000000ffff0c7224 */ /* 0x000fe400078e0a0c */
[----:B------:R-:W-:Y:S02]  /*1eb0*/  IMAD.MOV R8, RZ, RZ, -R8 ;  /* 0x000000ffff087224 */ /* 0x000fe400078e0a08 */
[----:B------:R-:W-:Y:S01]  /*1ec0*/  @!P0 IMAD.IADD R65, R65, 0x1, -R4 ;  /* 0x0000000141418824 */ /* 0x000fe200078e0a04 */
[----:B------:R-:W-:Y:S01]  /*1ed0*/  ISETP.GE.AND P0, PT, R26, RZ, PT ;  /* 0x000000ff1a00720c */ /* 0x000fe20003f06270 */
[----:B------:R-:W-:-:S02]  /*1ee0*/  IMAD R71, R4, R12, R71 ;  /* 0x0000000c04477224 */ /* 0x000fc400078e0247 */
[----:B------:R-:W-:Y:S01]  /*1ef0*/  @!P2 IMAD.IADD R59, R59, 0x1, -R4 ;  /* 0x000000013b3ba824 */ /* 0x000fe200078e0a04 */
[----:B------:R-:W-:Y:S01]  /*1f00*/  ISETP.GE.AND P2, PT, R22, RZ, PT ;  /* 0x000000ff1600720c */ /* 0x000fe20003f46270 */
[----:B------:R-:W-:Y:S02]  /*1f10*/  IMAD R8, R5, R8, R10 ;  /* 0x0000000805087224 */ /* 0x000fe400078e020a */
[--C-:B------:R-:W-:Y:S01]  /*1f20*/  @!P4 IMAD.IADD R61, R61, 0x1, -R4.reuse ;  /* 0x000000013d3dc824 */ /* 0x100fe200078e0a04 */
[----:B------:R-:W-:Y:S01]  /*1f30*/  ISETP.GT.U32.AND P4, PT, R4, R71, PT ;  /* 0x000000470400720c */ /* 0x000fe20003f84070 */
[----:B------:R-:W-:Y:S01]  /*1f40*/  @!P3 IMAD.MOV R49, RZ, RZ, -R49 ;  /* 0x000000ffff31b224 */ /* 0x000fe200078e0a31 */
[----:B------:R-:W-:Y:S01]  /*1f50*/  ISETP.GT.U32.AND P3, PT, R5, R8, PT ;  /* 0x000000080500720c */ /* 0x000fe20003f64070 */
[--C-:B------:R-:W-:Y:S01]  /*1f60*/  @!P5 IMAD.IADD R11, R11, 0x1, -R4.reuse ;  /* 0x000000010b0bd824 */ /* 0x100fe200078e0a04 */
[----:B------:R-:W-:Y:S01]  /*1f70*/  ISETP.GE.AND P5, PT, R24, RZ, PT ;  /* 0x000000ff1800720c */ /* 0x000fe20003fa6270 */
[--C-:B------:R-:W-:Y:S01]  /*1f80*/  @!P1 IMAD.IADD R67, R67, 0x1, -R4.reuse ;  /* 0x0000000143439824 */ /* 0x100fe200078e0a04 */
[----:B------:R-:W-:Y:S01]  /*1f90*/  ISETP.GE.AND P1, PT, R28, RZ, PT ;  /* 0x000000ff1c00720c */ /* 0x000fe20003f26270 */
[--C-:B------:R-:W-:Y:S01]  /*1fa0*/  @!P6 IMAD.IADD R69, R69, 0x1, -R4.reuse ;  /* 0x000000014545e824 */ /* 0x100fe200078e0a04 */
[----:B------:R-:W-:Y:S01]  /*1fb0*/  ISETP.GE.AND P6, PT, R30, RZ, PT ;  /* 0x000000ff1e00720c */ /* 0x000fe20003fc6270 */
[----:B------:R-:W-:Y:S01]  /*1fc0*/  @!P0 IMAD.MOV R55, RZ, RZ, -R55 ;  /* 0x000000ffff378224 */ /* 0x000fe200078e0a37 */
[C---:B------:R-:W-:Y:S01]  /*1fd0*/  ISETP.GT.U32.AND P0, PT, R4.reuse, R65, PT ;  /* 0x000000410400720c */ /* 0x040fe20003f04070 */
[----:B------:R-:W-:Y:S01]  /*1fe0*/  @!P2 IMAD.MOV R51, RZ, RZ, -R51 ;  /* 0x000000ffff33a224 */ /* 0x000fe200078e0a33 */
[C---:B------:R-:W-:Y:S01]  /*1ff0*/  ISETP.GT.U32.AND P2, PT, R4.reuse, R61, PT ;  /* 0x0000003d0400720c */ /* 0x040fe20003f44070 */
[----:B------:R-:W-:Y:S01]  /*2000*/  @!P4 IMAD.IADD R71, R71, 0x1, -R4 ;  /* 0x000000014747c824 */ /* 0x000fe200078e0a04 */
[----:B------:R-:W-:Y:S01]  /*2010*/  ISETP.GT.U32.AND P4, PT, R4, R11, PT ;  /* 0x0000000b0400720c */ /* 0x000fe20003f84070 */
[----:B------:R-:W-:-:S02]  /*2020*/  @!P3 IMAD.IADD R8, R8, 0x1, -R5 ;  /* 0x000000010808b824 */ /* 0x000fc400078e0a05 */
[----:B------:R-:W-:Y:S01]  /*2030*/  @!P5 IMAD.MOV R53, RZ, RZ, -R53 ;  /* 0x000000ffff35d224 */ /* 0x000fe200078e0a35 */
[C---:B------:R-:W-:Y:S01]  /*2040*/  ISETP.GT.U32.AND P5, PT, R4.reuse, R69, PT ;  /* 0x000000450400720c */ /* 0x040fe20003fa4070 */
[----:B------:R-:W-:Y:S01]  /*2050*/  @!P1 IMAD.MOV R57, RZ, RZ, -R57 ;  /* 0x000000ffff399224 */ /* 0x000fe200078e0a39 */
[C---:B------:R-:W-:Y:S01]  /*2060*/  ISETP.GT.U32.AND P1, PT, R4.reuse, R67, PT ;  /* 0x000000430400720c */ /* 0x040fe20003f24070 */
[----:B------:R-:W-:Y:S01]  /*2070*/  @!P6 IMAD.MOV R59, RZ, RZ, -R59 ;  /* 0x000000ffff3be224 */ /* 0x000fe200078e0a3b */
[----:B------:R-:W-:Y:S01]  /*2080*/  ISETP.GT.U32.AND P6, PT, R4, R71, PT ;  /* 0x000000470400720c */ /* 0x000fe20003fc4070 */
[--C-:B------:R-:W-:Y:S01]  /*2090*/  @!P0 IMAD.IADD R65, R65, 0x1, -R4.reuse ;  /* 0x0000000141418824 */ /* 0x100fe200078e0a04 */
[----:B------:R-:W-:Y:S01]  /*20a0*/  ISETP.GT.U32.AND P3, PT, R5, R8, PT ;  /* 0x000000080500720c */ /* 0x000fe20003f64070 */
[--C-:B------:R-:W-:Y:S01]  /*20b0*/  @!P2 IMAD.IADD R61, R61, 0x1, -R4.reuse ;  /* 0x000000013d3da824 */ /* 0x100fe200078e0a04 */
[----:B------:R-:W-:Y:S01]  /*20c0*/  ISETP.GE.AND P0, PT, R36, RZ, PT ;  /* 0x000000ff2400720c */ /* 0x000fe20003f06270 */
[--C-:B------:R-:W-:Y:S01]  /*20d0*/  @!P4 IMAD.IADD R11, R11, 0x1, -R4.reuse ;  /* 0x000000010b0bc824 */ /* 0x100fe200078e0a04 */
[----:B------:R-:W-:Y:S01]  /*20e0*/  ISETP.GE.AND P2, PT, R32, RZ, PT ;  /* 0x000000ff2000720c */ /* 0x000fe20003f46270 */
[----:B------:R-:W-:Y:S01]  /*20f0*/  IMAD.SHL.U32 R63, R2, 0x80, RZ ;  /* 0x00000080023f7824 */ /* 0x000fe200078e00ff */
[----:B------:R-:W-:Y:S01]  /*2100*/  ISETP.GE.AND P4, PT, R34, RZ, PT ;  /* 0x000000ff2200720c */ /* 0x000fe20003f86270 */
[--C-:B------:R-:W-:Y:S01]  /*2110*/  @!P5 IMAD.IADD R69, R69, 0x1, -R4.reuse ;  /* 0x000000014545d824 */ /* 0x100fe200078e0a04 */
[----:B------:R-:W-:Y:S01]  /*2120*/  ISETP.GE.AND P5, PT, R40, RZ, PT ;  /* 0x000000ff2800720c */ /* 0x000fe20003fa6270 */
[--C-:B------:R-:W-:Y:S01]  /*2130*/  @!P1 IMAD.IADD R67, R67, 0x1, -R4.reuse ;  /* 0x0000000143439824 */ /* 0x100fe200078e0a04 */
[----:B------:R-:W-:Y:S01]  /*2140*/  ISETP.GE.AND P1, PT, R38, RZ, PT ;  /* 0x000000ff2600720c */ /* 0x000fe20003f26270 */
[----:B------:R-:W-:Y:S01]  /*2150*/  @!P6 IMAD.IADD R71, R71, 0x1, -R4 ;  /* 0x000000014747e824 */ /* 0x000fe200078e0a04 */
[----:B------:R-:W-:Y:S01]  /*2160*/  ISETP.GE.AND P6, PT, R20, RZ, PT ;  /* 0x000000ff1400720c */ /* 0x000fe20003fc6270 */
[----:B------:R-:W-:Y:S01]  /*2170*/  @!P3 IMAD.IADD R8, R8, 0x1, -R5 ;  /* 0x000000010808b824 */ /* 0x000fe200078e0a05 */
[----:B------:R-:W-:Y:S01]  /*2180*/  LOP3.LUT R2, R6, 0x180, R63, 0xf8, !PT ;  /* 0x0000018006027812 */ /* 0x000fe200078ef83f */
[----:B------:R-:W2:Y:S01]  /*2190*/  LDC.64 R4, c[0x0][0x230] ;  /* 0x00008c00ff047b82 */ /* 0x000ea20000000a00 */
[----:B------:R-:W-:Y:S01]  /*21a0*/  @!P0 IMAD.MOV R65, RZ, RZ, -R65 ;  /* 0x000000ffff418224 */ /* 0x000fe200078e0a41 */
[----:B------:R-:W-:Y:S01]  /*21b0*/  ISETP.GE.AND P0, PT, R156, RZ, PT ;  /* 0x000000ff9c00720c */ /* 0x000fe20003f06270 */
[----:B------:R-:W-:Y:S01]  /*21c0*/  @!P2 IMAD.MOV R61, RZ, RZ, -R61 ;  /* 0x000000ffff3da224 */ /* 0x000fe200078e0a3d */
[----:B------:R-:W-:Y:S01]  /*21d0*/  ISETP.NE.AND P2, PT, R92, RZ, PT ;  /* 0x000000ff5c00720c */ /* 0x000fe20003f45270 */
[----:B------:R-:W-:Y:S01]  /*21e0*/  IMAD.MOV.U32 R176, RZ, RZ, R8 ;  /* 0x000000ffffb07224 */ /* 0x000fe200078e0008 */
[----:B------:R-:W-:Y:S01]  /*21f0*/  ISETP.NE.AND P3, PT, R93, RZ, PT ;  /* 0x000000ff5d00720c */ /* 0x000fe20003f65270 */
[----:B------:R-:W-:Y:S01]  /*2200*/  IMAD.MOV.U32 R63, RZ, RZ, R11 ;  /* 0x000000ffff3f7224 */ /* 0x000fe200078e000b */
[----:B------:R-:W-:Y:S01]  /*2210*/  LOP3.LUT R6, RZ, R93, RZ, 0x33, !PT ;  /* 0x0000005dff067212 */ /* 0x000fe200078e33ff */
[----:B------:R-:W-:-:S02]  /*2220*/  @!P1 IMAD.MOV R67, RZ, RZ, -R67 ;  /* 0x000000ffff439224 */ /* 0x000fc400078e0a43 */
[----:B------:R-:W-:Y:S01]  /*2230*/  @!P4 IMAD.MOV R63, RZ, RZ, -R63 ;  /* 0x000000ffff3fc224 */ /* 0x000fe200078e0a3f */
[C---:B------:R-:W-:Y:S01]  /*2240*/  SEL R163, R6.reuse, R23, !P3 ;  /* 0x0000001706a37207 */ /* 0x040fe20005800000 */
[----:B------:R-:W-:Y:S01]  /*2250*/  @!P5 IMAD.MOV R69, RZ, RZ, -R69 ;  /* 0x000000ffff45d224 */ /* 0x000fe200078e0a45 */
[----:B------:R-:W-:Y:S01]  /*2260*/  SEL R168, R6, R13, !P3 ;  /* 0x0000000d06a87207 */ /* 0x000fe20005800000 */
[----:B------:R-:W-:Y:S01]  /*2270*/  @!P0 IMAD.MOV R176, RZ, RZ, -R176 ;  /* 0x000000ffffb08224 */ /* 0x000fe200078e0ab0 */
[-C--:B------:R-:W-:Y:S01]  /*2280*/  ISETP.GE.AND P0, PT, R156, R92.reuse, PT ;  /* 0x0000005c9c00720c */ /* 0x080fe20003f06270 */
[----:B------:R-:W-:Y:S01]  /*2290*/  @!P6 IMAD.MOV R71, RZ, RZ, -R71 ;  /* 0x000000ffff47e224 */ /* 0x000fe200078e0a47 */
[----:B------:R-:W-:Y:S01]  /*22a0*/  @!P2 LOP3.LUT R176, RZ, R92, RZ, 0x33, !PT ;  /* 0x0000005cffb0a212 */ /* 0x000fe200078e33ff */
[----:B------:R-:W-:Y:S01]  /*22b0*/  IMAD.IADD R187, R0, 0x1, R188 ;  /* 0x0000000100bb7824 */ /* 0x000fe200078e02bc */
[----:B------:R-:W-:Y:S01]  /*22c0*/  SEL R167, R6, R15, !P3 ;  /* 0x0000000f06a77207 */ /* 0x000fe20005800000 */
[----:B------:R-:W-:Y:S01]  /*22d0*/  IMAD.IADD R185, R188, 0x1, R169 ;  /* 0x00000001bcb97824 */ /* 0x000fe200078e02a9 */
[----:B------:R-:W-:Y:S01]  /*22e0*/  SEL R166, R6, R9, !P3 ;  /* 0x0000000906a67207 */ /* 0x000fe20005800000 */
[----:B------:R-:W-:Y:S01]  /*22f0*/  IMAD.IADD R173, R188, 0x1, R170 ;  /* 0x00000001bcad7824 */ /* 0x000fe200078e02aa */
[----:B------:R-:W-:Y:S01]  /*2300*/  SEL R165, R6, R17, !P3 ;  /* 0x0000001106a57207 */ /* 0x000fe20005800000 */
[----:B--2---:R-:W-:Y:S01]  /*2310*/  IMAD R176, R176, R5, RZ ;  /* 0x00000005b0b07224 */ /* 0x004fe200078e02ff */
[----:B------:R-:W-:Y:S01]  /*2320*/  SEL R164, R6, R21, !P3 ;  /* 0x0000001506a47207 */ /* 0x000fe20005800000 */
[----:B------:R-:W-:Y:S01]  /*2330*/  VIADD R24, R4, 0xfffffffe ;  /* 0xfffffffe04187836 */ /* 0x000fe20000000000 */
[----:B------:R-:W-:Y:S01]  /*2340*/  SEL R23, R6, R7, !P3 ;  /* 0x0000000706177207 */ /* 0x000fe20005800000 */
[----:B------:R-:W-:Y:S01]  /*2350*/  IMAD.SHL.U32 R177, R176, 0x4, RZ ;  /* 0x00000004b0b17824 */ /* 0x000fe200078e00ff */
[----:B------:R-:W-:Y:S01]  /*2360*/  SEL R162, R6, R25, !P3 ;  /* 0x0000001906a27207 */ /* 0x000fe20005800000 */
[----:B------:R-:W-:Y:S01]  /*2370*/  VIADD R25, R4, 0xfffffffd ;  /* 0xfffffffd04197836 */ /* 0x000fe20000000000 */
[----:B------:R-:W-:Y:S01]  /*2380*/  SEL R161, R6, R27, !P3 ;  /* 0x0000001b06a17207 */ /* 0x000fe20005800000 */
[C---:B------:R-:W-:Y:S01]  /*2390*/  VIADD R5, R4.reuse, 0xfffffffb ;  /* 0xfffffffb04057836 */ /* 0x040fe20000000000 */
[----:B-1----:R-:W-:Y:S01]  /*23a0*/  IADD3 R156, P1, R177, UR4, RZ ;  /* 0x00000004b19c7c10 */ /* 0x002fe2000ff3e0ff */
[----:B------:R-:W-:Y:S01]  /*23b0*/  VIADD R26, R4, 0xfffffffc ;  /* 0xfffffffc041a7836 */ /* 0x000fe20000000000 */
[----:B------:R-:W-:Y:S01]  /*23c0*/  SEL R160, R6, R29, !P3 ;  /* 0x0000001d06a07207 */ /* 0x000fe20005800000 */
[----:B------:R-:W-:Y:S01]  /*23d0*/  VIADD R27, R4, 0xffffffca ;  /* 0xffffffca041b7836 */ /* 0x000fe20000000000 */
[----:B------:R-:W-:Y:S01]  /*23e0*/  LEA.HI.X.SX32 R157, R176, UR5, 0x2, P1 ;  /* 0x00000005b09d7c11 */ /* 0x000fe200088f16ff */
[----:B------:R-:W-:Y:S01]  /*23f0*/  VIADD R28, R4, 0xffffffc4 ;  /* 0xffffffc4041c7836 */ /* 0x000fe20000000000 */
[-C--:B------:R-:W-:Y:S01]  /*2400*/  LEA R96, P1, R182, R156.reuse, 0x3 ;  /* 0x0000009cb6607211 */ /* 0x080fe200078218ff */
[C---:B------:R-:W-:Y:S01]  /*2410*/  VIADD R32, R4.reuse, 0xffffffc6 ;  /* 0xffffffc604207836 */ /* 0x040fe20000000000 */
[-C--:B------:R-:W-:Y:S01]  /*2420*/  IADD3 R94, P2, R209, R156.reuse, RZ ;  /* 0x0000009cd15e7210 */ /* 0x080fe20007f5e0ff */
[C---:B------:R-:W-:Y:S01]  /*2430*/  VIADD R36, R4.reuse, 0xffffffdc ;  /* 0xffffffdc04247836 */ /* 0x040fe20000000000 */
[-C--:B------:R-:W-:Y:S01]  /*2440*/  LEA.HI.X.SX32 R97, R243, R157.reuse, 0x2, P1 ;  /* 0x0000009df3617211 */ /* 0x080fe200008f16ff */
[----:B------:R-:W-:Y:S01]  /*2450*/  VIADD R40, R4, 0xffffffd8 ;  /* 0xffffffd804287836 */ /* 0x000fe20000000000 */
[-C--:B------:R-:W-:Y:S01]  /*2460*/  LEA R100, P1, R182, R156.reuse, 0x4 ;  /* 0x0000009cb6647211 */ /* 0x080fe200078220ff */
[----:B------:R-:W-:Y:S01]  /*2470*/  VIADD R44, R4, 0xffffffd4 ;  /* 0xffffffd4042c7836 */ /* 0x000fe20000000000 */
[-C--:B------:R-:W-:Y:S01]  /*2480*/  LEA.HI.X.SX32 R95, R182, R157.reuse, 0x2, P2 ;  /* 0x0000009db65f7211 */ /* 0x080fe200010f16ff */
[C---:B------:R-:W-:Y:S01]  /*2490*/  VIADD R48, R4.reuse, 0xffffffd0 ;  /* 0xffffffd004307836 */ /* 0x040fe20000000000 */
[-C--:B------:R-:W-:Y:S01]  /*24a0*/  LEA.HI.X.SX32 R101, R209, R157.reuse, 0x2, P1 ;  /* 0x0000009dd1657211 */ /* 0x080fe200008f16ff */
[----:B------:R-:W-:Y:S01]  /*24b0*/  VIADD R180, R4, 0xffffffc0 ;  /* 0xffffffc004b47836 */ /* 0x000fe20000000000 */
[-C--:B------:R-:W-:Y:S01]  /*24c0*/  IADD3 R104, P1, R215, R156.reuse, RZ ;  /* 0x0000009cd7687210 */ /* 0x080fe20007f3e0ff */
[----:B------:R-:W-:Y:S01]  /*24d0*/  IMAD R168, R168, UR8, RZ ;  /* 0x00000008a8a87c24 */ /* 0x000fe2000f8e02ff */
[-C--:B------:R-:W-:Y:S01]  /*24e0*/  IADD3 R98, P2, R217, R156.reuse, RZ ;  /* 0x0000009cd9627210 */ /* 0x080fe20007f5e0ff */
[----:B------:R-:W-:Y:S01]  /*24f0*/  IMAD R166, R166, UR8, RZ ;  /* 0x00000008a6a67c24 */ /* 0x000fe2000f8e02ff */
[-C--:B------:R-:W-:Y:S01]  /*2500*/  LEA.HI.X.SX32 R105, R240, R157.reuse, 0x2, P1 ;  /* 0x0000009df0697211 */ /* 0x080fe200008f16ff */
[----:B------:R-:W-:Y:S01]  /*2510*/  IMAD R164, R164, UR8, RZ ;  /* 0x00000008a4a47c24 */ /* 0x000fe2000f8e02ff */
[-C--:B------:R-:W-:Y:S01]  /*2520*/  LEA R108, P1, R182, R156.reuse, 0x5 ;  /* 0x0000009cb66c7211 */ /* 0x080fe200078228ff */
[----:B------:R-:W-:Y:S01]  /*2530*/  IMAD R162, R162, UR8, RZ ;  /* 0x00000008a2a27c24 */ /* 0x000fe2000f8e02ff */
[-C--:B------:R-:W-:Y:S01]  /*2540*/  LEA.HI.X.SX32 R99, R242, R157.reuse, 0x2, P2 ;  /* 0x0000009df2637211 */ /* 0x080fe200010f16ff */
[----:B------:R-:W-:Y:S01]  /*2550*/  IMAD R160, R160, UR8, RZ ;  /* 0x00000008a0a07c24 */ /* 0x000fe2000f8e02ff */
[-C--:B------:R-:W-:Y:S01]  /*2560*/  LEA.HI.X.SX32 R109, R238, R157.reuse, 0x2, P1 ;  /* 0x0000009dee6d7211 */ /* 0x080fe200008f16ff */
[----:B------:R-:W-:Y:S01]  /*2570*/  IMAD R167, R167, UR8, RZ ;  /* 0x00000008a7a77c24 */ /* 0x000fe2000f8e02ff */
[-C--:B------:R-:W-:Y:S01]  /*2580*/  IADD3 R102, P2, R216, R156.reuse, RZ ;  /* 0x0000009cd8667210 */ /* 0x080fe20007f5e0ff */
[----:B------:R-:W-:Y:S01]  /*2590*/  IMAD R165, R165, UR8, RZ ;  /* 0x00000008a5a57c24 */ /* 0x000fe2000f8e02ff */
[-C--:B------:R-:W-:Y:S01]  /*25a0*/  IADD3 R112, P1, R113, R156.reuse, RZ ;  /* 0x0000009c71707210 */ /* 0x080fe20007f3e0ff */
[----:B------:R-:W-:Y:S01]  /*25b0*/  IMAD R163, R163, UR8, RZ ;  /* 0x00000008a3a37c24 */ /* 0x000fe2000f8e02ff */
[-C--:B------:R-:W-:Y:S01]  /*25c0*/  LEA.HI.X.SX32 R103, R241, R157.reuse, 0x2, P2 ;  /* 0x0000009df1677211 */ /* 0x080fe200010f16ff */
[----:B------:R-:W-:Y:S01]  /*25d0*/  IMAD R161, R161, UR8, RZ ;  /* 0x00000008a1a17c24 */ /* 0x000fe2000f8e02ff */
[----:B------:R-:W-:Y:S01]  /*25e0*/  LEA.HI.X.SX32 R113, R236, R157, 0x2, P1 ;  /* 0x0000009dec717211 */ /* 0x000fe200008f16ff */
[----:B------:R-:W-:Y:S01]  /*25f0*/  IMAD R23, R23, UR8, RZ ;  /* 0x0000000817177c24 */ /* 0x000fe2000f8e02ff */
[----:B------:R-:W-:-:S02]  /*2600*/  IADD3 R106, P2, R214, R156, RZ ;  /* 0x0000009cd66a7210 */ /* 0x000fc40007f5e0ff */
[-C--:B------:R-:W-:Y:S02]  /*2610*/  IADD3 R116, P1, R117, R156.reuse, RZ ;  /* 0x0000009c75747210 */ /* 0x080fe40007f3e0ff */
[-C--:B------:R-:W-:Y:S02]  /*2620*/  LEA.HI.X.SX32 R107, R239, R157.reuse, 0x2, P2 ;  /* 0x0000009def6b7211 */ /* 0x080fe400010f16ff */
[-C--:B------:R-:W-:Y:S02]  /*2630*/  LEA.HI.X.SX32 R117, R217, R157.reuse, 0x2, P1 ;  /* 0x0000009dd9757211 */ /* 0x080fe400008f16ff */
[-C--:B------:R-:W-:Y:S02]  /*2640*/  IADD3 R110, P2, R111, R156.reuse, RZ ;  /* 0x0000009c6f6e7210 */ /* 0x080fe40007f5e0ff */
[----:B------:R-:W-:Y:S02]  /*2650*/  IADD3 R120, P1, R121, R156, RZ ;  /* 0x0000009c79787210 */ /* 0x000fe40007f3e0ff */
[----:B------:R-:W-:-:S02]  /*2660*/  LEA.HI.X.SX32 R111, R237, R157, 0x2, P2 ;  /* 0x0000009ded6f7211 */ /* 0x000fc400010f16ff */
[-C--:B------:R-:W-:Y:S02]  /*2670*/  LEA.HI.X.SX32 R121, R233, R157.reuse, 0x2, P1 ;  /* 0x0000009de9797211 */ /* 0x080fe400008f16ff */
[-C--:B------:R-:W-:Y:S02]  /*2680*/  IADD3 R114, P2, R115, R156.reuse, RZ ;  /* 0x0000009c73727210 */ /* 0x080fe40007f5e0ff */
[-C--:B------:R-:W-:Y:S02]  /*2690*/  LEA R124, P1, R182, R156.reuse, 0x6 ;  /* 0x0000009cb67c7211 */ /* 0x080fe400078230ff */
[-C--:B------:R-:W-:Y:S02]  /*26a0*/  LEA.HI.X.SX32 R115, R235, R157.reuse, 0x2, P2 ;  /* 0x0000009deb737211 */ /* 0x080fe400010f16ff */
[----:B------:R-:W-:Y:S02]  /*26b0*/  LEA.HI.X.SX32 R125, R231, R157, 0x2, P1 ;  /* 0x0000009de77d7211 */ /* 0x000fe400008f16ff */
        /* <DEDUP_REMOVED lines=9> */
[-C--:B------:R-:W-:Y:S02]  /*2750*/  IADD3 R136, P1, R137, R156.reuse, RZ ;  /* 0x0000009c89887210 */ /* 0x080fe40007f3e0ff */
[-C--:B------:R-:W-:Y:S02]  /*2760*/  LEA.HI.X.SX32 R127, R230, R157.reuse, 0x2, P2 ;  /* 0x0000009de67f7211 */ /* 0x080fe400010f16ff */
[----:B------:R-:W-:Y:S02]  /*2770*/  LEA.HI.X.SX32 R137, R226, R157, 0x2, P1 ;  /* 0x0000009de2897211 */ /* 0x000fe400008f16ff */
[----:B------:R-:W-:-:S02]  /*2780*/  IADD3 R130, P2, R131, R156, RZ ;  /* 0x0000009c83827210 */ /* 0x000fc40007f5e0ff */
[-C--:B------:R-:W-:Y:S02]  /*2790*/  IADD3 R140, P1, R141, R156.reuse, RZ ;  /* 0x0000009c8d8c7210 */ /* 0x080fe40007f3e0ff */
[-C--:B------:R-:W-:Y:S02]  /*27a0*/  LEA.HI.X.SX32 R131, R228, R157.reuse, 0x2, P2 ;  /* 0x0000009de4837211 */ /* 0x080fe400010f16ff */
[----:B------:R-:W-:Y:S02]  /*27b0*/  LEA.HI.X.SX32 R141, R215, R157, 0x2, P1 ;  /* 0x0000009dd78d7211 */ /* 0x000fe400008f16ff */
[----:B------:R-:W-:Y:S01]  /*27c0*/  SEL R159, R6, R31, !P3 ;  /* 0x0000001f069f7207 */ /* 0x000fe20005800000 */
[----:B------:R-:W-:Y:S01]  /*27d0*/  VIADD R31, R4, 0xffffffc7 ;  /* 0xffffffc7041f7836 */ /* 0x000fe20000000000 */
[C---:B------:R-:W-:Y:S02]  /*27e0*/  SEL R158, R6.reuse, R33, !P3 ;  /* 0x00000021069e7207 */ /* 0x040fe40005800000 */
[----:B------:R-:W-:Y:S01]  /*27f0*/  SEL R155, R6, R35, !P3 ;  /* 0x00000023069b7207 */ /* 0x000fe20005800000 */
[----:B------:R-:W-:Y:S01]  /*2800*/  VIADD R35, R4, 0xffffffc2 ;  /* 0xffffffc204237836 */ /* 0x000fe20000000000 */
[----:B------:R-:W-:Y:S01]  /*2810*/  SEL R20, R6, R37, !P3 ;  /* 0x0000002506147207 */ /* 0x000fe20005800000 */
[----:B------:R-:W-:Y:S01]  /*2820*/  IMAD R158, R158, UR8, RZ ;  /* 0x000000089e9e7c24 */ /* 0x000fe2000f8e02ff */
        /* <DEDUP_REMOVED lines=14> */
[C---:B------:R-:W-:Y:S01]  /*2910*/  SEL R11, R6.reuse, R53, !P3 ;  /* 0x00000035060b7207 */ /* 0x040fe20005800000 */
[----:B------:R-:W-:Y:S01]  /*2920*/  IMAD R153, R153, UR8, RZ ;  /* 0x0000000899997c24 */ /* 0x000fe2000f8e02ff */
[----:B------:R-:W-:Y:S01]  /*2930*/  SEL R18, R6, R55, !P3 ;  /* 0x0000003706127207 */ /* 0x000fe20005800000 */
[----:B------:R-:W-:Y:S01]  /*2940*/  IMAD R154, R154, UR8, RZ ;  /* 0x000000089a9a7c24 */ /* 0x000fe2000f8e02ff */
[----:B------:R-:W-:Y:S01]  /*2950*/  SEL R10, R6, R57, !P3 ;  /* 0x00000039060a7207 */ /* 0x000fe20005800000 */
[----:B------:R-:W-:Y:S01]  /*2960*/  VIADD R57, R4, 0xffffffd3 ;  /* 0xffffffd304397836 */ /* 0x000fe20000000000 */
[----:B------:R-:W-:Y:S01]  /*2970*/  SEL R17, R6, R59, !P3 ;  /* 0x0000003b06117207 */ /* 0x000fe20005800000 */
[----:B------:R-:W-:Y:S01]  /*2980*/  IMAD R18, R18, UR8, RZ ;  /* 0x0000000812127c24 */ /* 0x000fe2000f8e02ff */
[C---:B------:R-:W-:Y:S01]  /*2990*/  SEL R9, R6.reuse, R61, !P3 ;  /* 0x0000003d06097207 */ /* 0x040fe20005800000 */
[----:B------:R-:W-:Y:S01]  /*29a0*/  IMAD R159, R159, UR8, RZ ;  /* 0x000000089f9f7c24 */ /* 0x000fe2000f8e02ff */
[C---:B------:R-:W-:Y:S01]  /*29b0*/  SEL R16, R6.reuse, R63, !P3 ;  /* 0x0000003f06107207 */ /* 0x040fe20005800000 */
[----:B------:R-:W-:Y:S01]  /*29c0*/  IMAD R17, R17, UR8, RZ ;  /* 0x0000000811117c24 */ /* 0x000fe2000f8e02ff */
[C---:B------:R-:W-:Y:S01]  /*29d0*/  SEL R8, R6.reuse, R65, !P3 ;  /* 0x0000004106087207 */ /* 0x040fe20005800000 */
[----:B------:R-:W-:Y:S01]  /*29e0*/  IMAD R155, R155, UR8, RZ ;  /* 0x000000089b9b7c24 */ /* 0x000fe2000f8e02ff */
[----:B------:R-:W-:Y:S01]  /*29f0*/  SEL R15, R6, R67, !P3 ;  /* 0x00000043060f7207 */ /* 0x000fe20005800000 */
[----:B------:R-:W-:Y:S01]  /*2a00*/  IMAD R16, R16, UR8, RZ ;  /* 0x0000000810107c24 */ /* 0x000fe2000f8e02ff */
[C---:B------:R-:W-:Y:S01]  /*2a10*/  SEL R7, R6.reuse, R69, !P3 ;  /* 0x0000004506077207 */ /* 0x040fe20005800000 */
[----:B------:R-:W-:Y:S01]  /*2a20*/  IMAD R21, R21, UR8, RZ ;  /* 0x0000000815157c24 */ /* 0x000fe2000f8e02ff */
[----:B------:R-:W-:Y:S01]  /*2a30*/  SEL R14, R6, R71, !P3 ;  /* 0x00000047060e7207 */ /* 0x000fe20005800000 */
[----:B------:R-:W-:Y:S01]  /*2a40*/  IMAD R15, R15, UR8, RZ ;  /* 0x000000080f0f7c24 */ /* 0x000fe2000f8e02ff */
[-C--:B------:R-:W-:Y:S01]  /*2a50*/  IADD3 R134, P2, R135, R156.reuse, RZ ;  /* 0x0000009c87867210 */ /* 0x080fe20007f5e0ff */
[----:B------:R-:W-:Y:S01]  /*2a60*/  IMAD R13, R13, UR8, RZ ;  /* 0x000000080d0d7c24 */ /* 0x000fe2000f8e02ff */
[-C--:B------:R-:W-:Y:S01]  /*2a70*/  IADD3 R144, P1, R145, R156.reuse, RZ ;  /* 0x0000009c91907210 */ /* 0x080fe20007f3e0ff */
[----:B------:R-:W-:Y:S01]  /*2a80*/  IMAD R14, R14, UR8, RZ ;  /* 0x000000080e0e7c24 */ /* 0x000fe2000f8e02ff */
[----:B------:R-:W-:Y:S01]  /*2a90*/  SEL R6, R6, R19, !P3 ;  /* 0x0000001306067207 */ /* 0x000fe20005800000 */
[----:B------:R-:W-:Y:S01]  /*2aa0*/  VIADD R19, R4, 0xffffffff ;  /* 0xffffffff04137836 */ /* 0x000fe20000000000 */
        /* <DEDUP_REMOVED lines=8> */
[----:B------:R-:W-:Y:S01]  /*2b30*/  ISETP.GE.U32.AND P4, PT, R19, 0x7fffffe0, PT ;  /* 0x7fffffe01300780c */ /* 0x000fe20003f86070 */
[----:B------:R-:W-:Y:S01]  /*2b40*/  VIADD R19, R4, 0xfffffffa ;  /* 0xfffffffa04137836 */ /* 0x000fe20000000000 */
[-C--:B------:R-:W-:Y:S01]  /*2b50*/  LEA.HI.X.SX32 R139, R225, R157.reuse, 0x2, P2 ;  /* 0x0000009de18b7211 */ /* 0x080fe200010f16ff */
[----:B------:R-:W-:Y:S01]  /*2b60*/  IMAD R8, R8, UR8, RZ ;  /* 0x0000000808087c24 */ /* 0x000fe2000f8e02ff */
[----:B------:R-:W-:Y:S01]  /*2b70*/  LEA.HI.X.SX32 R149, R214, R157, 0x2, P1 ;  /* 0x0000009dd6957211 */ /* 0x000fe200008f16ff */
[----:B------:R-:W-:Y:S01]  /*2b80*/  IMAD R7, R7, UR8, RZ ;  /* 0x0000000807077c24 */ /* 0x000fe2000f8e02ff */
[-C--:B------:R-:W-:Y:S01]  /*2b90*/  IADD3 R142, P2, R143, R156.reuse, RZ ;  /* 0x0000009c8f8e7210 */ /* 0x080fe20007f5e0ff */
[----:B------:R-:W-:Y:S01]  /*2ba0*/  IMAD R6, R6, UR8, RZ ;  /* 0x0000000806067c24 */ /* 0x000fe2000f8e02ff */
[----:B------:R-:W-:-:S02]  /*2bb0*/  IADD3 R90, P1, R91, R156, RZ ;  /* 0x0000009c5b5a7210 */ /* 0x000fc40007f3e0ff */
[----:B------:R-:W-:Y:S01]  /*2bc0*/  ISETP.GE.U32.AND P5, PT, R24, 0x7fffffdf, PT ;  /* 0x7fffffdf1800780c */ /* 0x000fe20003fa6070 */
[----:B------:R-:W-:Y:S01]  /*2bd0*/  VIADD R24, R4, 0xffffffe6 ;  /* 0xffffffe604187836 */ /* 0x000fe20000000000 */
[----:B------:R-:W-:Y:S01]  /*2be0*/  ISETP.GE.U32.AND P6, PT, R25, 0x7fffffde, PT ;  /* 0x7fffffde1900780c */ /* 0x000fe20003fc6070 */
[----:B------:R-:W-:Y:S01]  /*2bf0*/  @!PT LDS RZ, [RZ] ;  /* 0x00000000fffff984 */ /* 0x000fe20000000800 */
[----:B------:R-:W-:Y:S01]  /*2c00*/  @!PT LDS RZ, [RZ] ;  /* 0x00000000fffff984 */ /* 0x000fe20000000800 */
[----:B------:R-:W-:Y:S01]  /*2c10*/  @!PT LDS RZ, [RZ] ;  /* 0x00000000fffff984 */ /* 0x000fe20000000800 */
[----:B------:R1:W-:Y:S01]  /*2c20*/  LDGSTS.E [R187], desc[UR12][R156.64], !P4 ;  /* 0x000000009cbb7fae */ /* 0x0003e2000e12184c */
[-C--:B------:R-:W-:Y:S02]  /*2c30*/  LEA.HI.X.SX32 R143, R224, R157.reuse, 0x2, P2 ;  /* 0x0000009de08f7211 */ /* 0x080fe400010f16ff */
[-C--:B------:R-:W-:Y:S02]  /*2c40*/  LEA.HI.X.SX32 R91, R219, R157.reuse, 0x2, P1 ;  /* 0x0000009ddb5b7211 */ /* 0x080fe400008f16ff */
[----:B------:R-:W-:Y:S02]  /*2c50*/  IADD3 R146, P2, R147, R156, RZ ;  /* 0x0000009c93927210 */ /* 0x000fe40007f5e0ff */
[----:B------:R-:W-:Y:S01]  /*2c60*/  ISETP.GE.U32.AND P1, PT, R5, 0x7fffffdc, PT ;  /* 0x7fffffdc0500780c */ /* 0x000fe20003f26070 */
[----:B------:R-:W-:Y:S01]  /*2c70*/  VIADD R5, R4, 0xfffffff9 ;  /* 0xfffffff904057836 */ /* 0x000fe20000000000 */
[----:B------:R-:W-:Y:S01]  /*2c80*/  ISETP.GE.U32.AND P3, PT, R26, 0x7fffffdd, PT ;  /* 0x7fffffdd1a00780c */ /* 0x000fe20003f66070 */
[----:B------:R2:W-:Y:S01]  /*2c90*/  LDGSTS.E [R187+0x4], desc[UR12][R94.64], !P5 ;  /* 0x000040005ebb7fae */ /* 0x0005e2000e92184c */
[----:B------:R-:W-:-:S02]  /*2ca0*/  LEA.HI.X.SX32 R147, R221, R157, 0x2, P2 ;  /* 0x0000009ddd937211 */ /* 0x000fc400010f16ff */
[-C--:B------:R-:W-:Y:S01]  /*2cb0*/  IADD3 R150, P2, R151, R156.reuse, RZ ;  /* 0x0000009c97967210 */ /* 0x080fe20007f5e0ff */
[----:B------:R3:W-:Y:S01]  /*2cc0*/  LDGSTS.E [R187+0x8], desc[UR12][R96.64], !P6 ;  /* 0x0000800060bb7fae */ /* 0x0007e2000f12184c */
[----:B------:R-:W-:Y:S01]  /*2cd0*/  ISETP.GE.U32.AND P4, PT, R5, 0x7fffffda, PT ;  /* 0x7fffffda0500780c */ /* 0x000fe20003f86070 */
[----:B------:R-:W-:Y:S01]  /*2ce0*/  VIADD R5, R4, 0xfffffff7 ;  /* 0xfffffff704057836 */ /* 0x000fe20000000000 */
[-C--:B------:R-:W-:Y:S02]  /*2cf0*/  LEA.HI.X.SX32 R151, R220, R157.reuse, 0x2, P2 ;  /* 0x0000009ddc977211 */ /* 0x080fe400010f16ff */
[----:B------:R-:W-:Y:S02]  /*2d00*/  IADD3 R84, P2, R85, R156, RZ ;  /* 0x0000009c55547210 */ /* 0x000fe40007f5e0ff */
[----:B------:R-:W-:Y:S01]  /*2d10*/  ISETP.GE.U32.AND P6, PT, R5, 0x7fffffd8, PT ;  /* 0x7fffffd80500780c */ /* 0x000fe20003fc6070 */
[----:B------:R-:W-:Y:S01]  /*2d20*/  VIADD R5, R4, 0xfffffff6 ;  /* 0xfffffff604057836 */ /* 0x000fe20000000000 */
[----:B------:R-:W-:Y:S01]  /*2d30*/  LEA.HI.X.SX32 R85, R218, R157, 0x2, P2 ;  /* 0x0000009dda557211 */ /* 0x000fe200010f16ff */
[----:B------:R4:W-:Y:S01]  /*2d40*/  LDGSTS.E [R187+0xc], desc[UR12][R98.64], !P3 ;  /* 0x0000c00062bb7fae */ /* 0x0009e2000d92184c */
[----:B------:R-:W-:Y:S01]  /*2d50*/  ISETP.GE.U32.AND P2, PT, R19, 0x7fffffdb, PT ;  /* 0x7fffffdb1300780c */ /* 0x000fe20003f46070 */
[C---:B------:R-:W-:Y:S01]  /*2d60*/  VIADD R19, R4.reuse, 0xfffffff8 ;  /* 0xfffffff804137836 */ /* 0x040fe20000000000 */
[----:B------:R-:W-:Y:S01]  /*2d70*/  ISETP.GE.U32.AND P3, PT, R5, 0x7fffffd7, PT ;  /* 0x7fffffd70500780c */ /* 0x000fe20003f66070 */
[----:B------:R-:W-:Y:S01]  /*2d80*/  VIADD R5, R4, 0xfffffff5 ;  /* 0xfffffff504057836 */ /* 0x000fe20000000000 */
[----:B------:R5:W-:Y:S01]  /*2d90*/  LDGSTS.E [R185], desc[UR12][R100.64], !P1 ;  /* 0x0000000064b97fae */ /* 0x000be2000c92184c */
[----:B------:R-:W-:-:S02]  /*2da0*/  LOP3.LUT R169, R0, 0x20, RZ, 0x3c, !PT ;  /* 0x0000002000a97812 */ /* 0x000fc400078e3cff */
[----:B------:R-:W-:Y:S01]  /*2db0*/  ISETP.GE.U32.AND P5, PT, R19, 0x7fffffd9, PT ;  /* 0x7fffffd91300780c */ /* 0x000fe20003fa6070 */
[C---:B------:R-:W-:Y:S01]  /*2dc0*/  VIADD R19, R4.reuse, 0xfffffff4 ;  /* 0xfffffff404137836 */ /* 0x040fe20000000000 */
[----:B------:R-:W-:Y:S01]  /*2dd0*/  ISETP.GE.U32.AND P1, PT, R5, 0x7fffffd6, PT ;  /* 0x7fffffd60500780c */ /* 0x000fe20003f26070 */
[----:B------:R-:W-:Y:S01]  /*2de0*/  VIADD R5, R4, 0xfffffff3 ;  /* 0xfffffff304057836 */ /* 0x000fe20000000000 */
[----:B------:R-:W-:Y:S01]  /*2df0*/  LOP3.LUT R170, R0, 0x70, RZ, 0x3c, !PT ;  /* 0x0000007000aa7812 */ /* 0x000fe200078e3cff */
[----:B------:R-:W-:Y:S01]  /*2e00*/  IMAD.IADD R181, R188, 0x1, R169 ;  /* 0x00000001bcb57824 */ /* 0x000fe200078e02a9 */
[----:B------:R5:W-:Y:S01]  /*2e10*/  LDGSTS.E [R185+0x4], desc[UR12][R102.64], !P2 ;  /* 0x0000400066b97fae */ /* 0x000be2000d12184c */
[----:B------:R-:W-:Y:S01]  /*2e20*/  ISETP.GE.U32.AND P2, PT, R19, 0x7fffffd5, PT ;  /* 0x7fffffd51300780c */ /* 0x000fe20003f46070 */
[----:B------:R-:W-:Y:S01]  /*2e30*/  VIADD R19, R4, 0xfffffff1 ;  /* 0xfffffff104137836 */ /* 0x000fe20000000000 */
[----:B------:R-:W-:Y:S01]  /*2e40*/  LOP3.LUT R169, R0, 0x30, RZ, 0x3c, !PT ;  /* 0x0000003000a97812 */ /* 0x000fe200078e3cff */
[----:B------:R5:W-:Y:S01]  /*2e50*/  LDGSTS.E [R185+0x8], desc[UR12][R104.64], !P4 ;  /* 0x0000800068b97fae */ /* 0x000be2000e12184c */
[----:B------:R-:W-:Y:S01]  /*2e60*/  ISETP.GE.U32.AND P4, PT, R5, 0x7fffffd4, PT ;  /* 0x7fffffd40500780c */ /* 0x000fe20003f86070 */
[----:B------:R-:W-:-:S02]  /*2e70*/  VIADD R5, R4, 0xfffffff2 ;  /* 0xfffffff204057836 */ /* 0x000fc40000000000 */
[----:B------:R5:W-:Y:S01]  /*2e80*/  LDGSTS.E [R185+0xc], desc[UR12][R106.64], !P5 ;  /* 0x0000c0006ab97fae */ /* 0x000be2000e92184c */
[----:B------:R-:W-:Y:S01]  /*2e90*/  IMAD.IADD R178, R188, 0x1, R169 ;  /* 0x00000001bcb27824 */ /* 0x000fe200078e02a9 */
[----:B------:R-:W-:Y:S01]  /*2ea0*/  LOP3.LUT R169, R0, 0x40, RZ, 0x3c, !PT ;  /* 0x0000004000a97812 */ /* 0x000fe200078e3cff */
[----:B------:R-:W-:Y:S01]  /*2eb0*/  IMAD.IADD R92, R188, 0x1, R170 ;  /* 0x00000001bc5c7824 */ /* 0x000fe200078e02aa */
[----:B------:R-:W-:Y:S01]  /*2ec0*/  ISETP.GE.U32.AND P5, PT, R5, 0x7fffffd3, PT ;  /* 0x7fffffd30500780c */ /* 0x000fe20003fa6070 */
[----:B------:R5:W-:Y:S01]  /*2ed0*/  LDGSTS.E [R181], desc[UR12][R108.64], !P6 ;  /* 0x000000006cb57fae */ /* 0x000be2000f12184c */
[C---:B------:R-:W-:Y:S01]  /*2ee0*/  VIADD R5, R4.reuse, 0xfffffff0 ;  /* 0xfffffff004057836 */ /* 0x040fe20000000000 */
[----:B------:R-:W-:Y:S01]  /*2ef0*/  ISETP.GE.U32.AND P6, PT, R19, 0x7fffffd2, PT ;  /* 0x7fffffd21300780c */ /* 0x000fe20003fc6070 */
[----:B------:R-:W-:Y:S01]  /*2f00*/  VIADD R19, R4, 0xffffffec ;  /* 0xffffffec04137836 */ /* 0x000fe20000000000 */
[----:B------:R5:W-:Y:S01]  /*2f10*/  LDGSTS.E [R181+0x4], desc[UR12][R110.64], !P3 ;  /* 0x000040006eb57fae */ /* 0x000be2000d92184c */
[----:B------:R-:W-:Y:S01]  /*2f20*/  IMAD.IADD R171, R188, 0x1, R169 ;  /* 0x00000001bcab7824 */ /* 0x000fe200078e02a9 */
[----:B------:R-:W-:Y:S01]  /*2f30*/  ISETP.GE.U32.AND P3, PT, R5, 0x7fffffd1, PT ;  /* 0x7fffffd10500780c */ /* 0x000fe20003f66070 */
[C---:B------:R-:W-:Y:S01]  /*2f40*/  VIADD R5, R4.reuse, 0xffffffed ;  /* 0xffffffed04057836 */ /* 0x040fe20000000000 */
[----:B------:R5:W-:Y:S01]  /*2f50*/  LDGSTS.E [R181+0x8], desc[UR12][R112.64], !P1 ;  /* 0x0000800070b57fae */ /* 0x000be2000c92184c */
[----:B------:R-:W-:Y:S01]  /*2f60*/  ISETP.GE.U32.AND P1, PT, R19, 0x7fffffcd, PT ;  /* 0x7fffffcd1300780c */ /* 0x000fe20003f26070 */
[----:B------:R-:W-:Y:S01]  /*2f70*/  VIADD R19, R4, 0xffffffee ;  /* 0xffffffee04137836 */ /* 0x000fe20000000000 */
[----:B------:R-:W-:Y:S01]  /*2f80*/  LOP3.LUT R169, R0, 0x50, RZ, 0x3c, !PT ;  /* 0x0000005000a97812 */ /* 0x000fe200078e3cff */
[----:B------:R5:W-:Y:S01]  /*2f90*/  LDGSTS.E [R181+0xc], desc[UR12][R114.64], !P2 ;  /* 0x0000c00072b57fae */ /* 0x000be2000d12184c */
[----:B------:R-:W-:Y:S01]  /*2fa0*/  ISETP.GE.U32.AND P2, PT, R5, 0x7fffffce, PT ;  /* 0x7fffffce0500780c */ /* 0x000fe20003f46070 */
[C---:B------:R-:W-:Y:S01]  /*2fb0*/  VIADD R5, R4.reuse, 0xffffffef ;  /* 0xffffffef04057836 */ /* 0x040fe20000000000 */
[----:B------:R-:W-:Y:S01]  /*2fc0*/  SEL R37, RZ, 0x1, P1 ;  /* 0x00000001ff257807 */ /* 0x000fe20000800000 */
[----:B------:R5:W-:Y:S01]  /*2fd0*/  LDGSTS.E [R178], desc[UR12][R116.64], !P4 ;  /* 0x0000000074b27fae */ /* 0x000be2000e12184c */
[----:B------:R-:W-:Y:S01]  /*2fe0*/  ISETP.GE.U32.AND P1, PT, R19, 0x7fffffcf, PT ;  /* 0x7fffffcf1300780c */ /* 0x000fe20003f26070 */
[C---:B------:R-:W-:Y:S01]  /*2ff0*/  VIADD R19, R4.reuse, 0xffffffe8 ;  /* 0xffffffe804137836 */ /* 0x040fe20000000000 */
[----:B------:R-:W-:Y:S01]  /*3000*/  SEL R52, RZ, 0x1fffe, P2 ;  /* 0x0001fffeff347807 */ /* 0x000fe20001000000 */
[----:B------:R5:W-:Y:S01]  /*3010*/  LDGSTS.E [R178+0x4], desc[UR12][R118.64], !P5 ;  /* 0x0000400076b27fae */ /* 0x000be2000e92184c */
        /* <DEDUP_REMOVED lines=9> */
[----:B------:R-:W-:Y:S01]  /*30b0*/  VIADD R5, R4, 0xffffffeb ;  /* 0xffffffeb04057836 */ /* 0x000fe20000000000 */
[----:B------:R-:W-:Y:S01]  /*30c0*/  SEL R60, RZ, 0x1, P1 ;  /* 0x00000001ff3c7807 */ /* 0x000fe20000800000 */
[----:B------:R-:W-:Y:S01]  /*30d0*/  IMAD.IADD R172, R188, 0x1, R169 ;  /* 0x00000001bcac7824 */ /* 0x000fe200078e02a9 */
[----:B------:R-:W-:Y:S01]  /*30e0*/  ISETP.GE.U32.AND P1, PT, R19, 0x7fffffcb, PT ;  /* 0x7fffffcb1300780c */ /* 0x000fe20003f26070 */
[----:B------:R-:W-:Y:S01]  /*30f0*/  VIADD R19, R4, 0xffffffe4 ;  /* 0xffffffe404137836 */ /* 0x000fe20000000000 */
[----:B------:R-:W-:-:S02]  /*3100*/  SEL R61, RZ, 0x1fffe, P2 ;  /* 0x0001fffeff3d7807 */ /* 0x000fc40001000000 */
[----:B------:R-:W-:Y:S01]  /*3110*/  ISETP.GE.U32.AND P2, PT, R5, 0x7fffffcc, PT ;  /* 0x7fffffcc0500780c */ /* 0x000fe20003f46070 */
[----:B------:R-:W-:Y:S01]  /*3120*/  VIADD R5, R4, 0xffffffe5 ;  /* 0xffffffe504057836 */ /* 0x000fe20000000000 */
[----:B------:R-:W-:Y:S01]  /*3130*/  SEL R58, RZ, 0x4, P1 ;  /* 0x00000004ff3a7807 */ /* 0x000fe20000800000 */
[----:B------:R-:W-:Y:S01]  /*3140*/  IMAD.IADD R60, R60, 0x1, R61 ;  /* 0x000000013c3c7824 */ /* 0x000fe200078e023d */
[----:B------:R-:W-:Y:S01]  /*3150*/  ISETP.GE.U32.AND P1, PT, R19, 0x7fffffc5, PT ;  /* 0x7fffffc51300780c */ /* 0x000fe20003f26070 */
[C---:B------:R-:W-:Y:S01]  /*3160*/  VIADD R19, R4.reuse, 0xffffffe7 ;  /* 0xffffffe704137836 */ /* 0x040fe20000000000 */
[----:B------:R-:W-:Y:S02]  /*3170*/  SEL R59, RZ, 0x7fff8, P2 ;  /* 0x0007fff8ff3b7807 */ /* 0x000fe40001000000 */
[----:B------:R-:W-:Y:S01]  /*3180*/  ISETP.GE.U32.AND P2, PT, R5, 0x7fffffc6, PT ;  /* 0x7fffffc60500780c */ /* 0x000fe20003f46070 */
[----:B------:R-:W-:Y:S01]  /*3190*/  VIADD R5, R4, 0xffffffe1 ;  /* 0xffffffe104057836 */ /* 0x000fe20000000000 */
[----:B------:R-:W-:-:S02]  /*31a0*/  SEL R64, RZ, 0x1, P1 ;  /* 0x00000001ff407807 */ /* 0x000fc40000800000 */
[----:B------:R-:W-:Y:S01]  /*31b0*/  ISETP.GE.U32.AND P1, PT, R24, 0x7fffffc7, PT ;  /* 0x7fffffc71800780c */ /* 0x000fe20003f26070 */
[C---:B------:R-:W-:Y:S01]  /*31c0*/  VIADD R24, R4.reuse, 0xffffffc8 ;  /* 0xffffffc804187836 */ /* 0x040fe20000000000 */
[----:B------:R-:W-:Y:S02]  /*31d0*/  SEL R65, RZ, 0x1fffe, P2 ;  /* 0x0001fffeff417807 */ /* 0x000fe40001000000 */
        /* <DEDUP_REMOVED lines=8> */
[C---:B------:R-:W-:Y:S01]  /*3260*/  VIADD R19, R4.reuse, 0xffffffcc ;  /* 0xffffffcc04137836 */ /* 0x040fe20000000000 */
[----:B------:R-:W-:Y:S02]  /*3270*/  SEL R68, RZ, 0x1fffe, P1 ;  /* 0x0001fffeff447807 */ /* 0x000fe40000800000 */
        /* <DEDUP_REMOVED lines=9> */
[----:B------:R-:W-:Y:S02]  /*3310*/  ISETP.GE.U32.AND P2, PT, R19, 0x7fffffaf, PT ;  /* 0x7fffffaf1300780c */ /* 0x000fe40003f46070 */
[----:B------:R-:W-:Y:S02]  /*3320*/  SEL R26, RZ, 0x1fffe, P1 ;  /* 0x0001fffeff1a7807 */ /* 0x000fe40000800000 */
[----:B------:R-:W-:Y:S01]  /*3330*/  ISETP.GE.U32.AND P1, PT, R5, 0x7fffffb0, PT ;  /* 0x7fffffb00500780c */ /* 0x000fe20003f26070 */
[----:B------:R-:W-:Y:S01]  /*3340*/  VIADD R5, R4, 0xffffffc9 ;  /* 0xffffffc904057836 */ /* 0x000fe20000000000 */
[----:B------:R-:W-:Y:S01]  /*3350*/  SEL R19, RZ, 0x4, P2 ;  /* 0x00000004ff137807 */ /* 0x000fe20001000000 */
[----:B------:R-:W-:Y:S01]  /*3360*/  IMAD.IADD R25, R25, 0x1, R26 ;  /* 0x0000000119197824 */ /* 0x000fe200078e021a */
[----:B------:R-:W-:-:S02]  /*3370*/  ISETP.GE.U32.AND P2, PT, R24, 0x7fffffa9, PT ;  /* 0x7fffffa91800780c */ /* 0x000fc40003f46070 */
[----:B------:R-:W-:Y:S02]  /*3380*/  SEL R24, RZ, 0x7fff8, P1 ;  /* 0x0007fff8ff187807 */ /* 0x000fe40000800000 */
        /* <DEDUP_REMOVED lines=12> */
[----:B------:R-:W-:Y:S01]  /*3450*/  VIADD R5, R4, 0xffffffc1 ;  /* 0xffffffc104057836 */ /* 0x000fe20000000000 */
[----:B------:R-:W-:Y:S02]  /*3460*/  SEL R33, RZ, 0x1, P2 ;  /* 0x00000001ff217807 */ /* 0x000fe40001000000 */
[----:B------:R-:W-:Y:S02]  /*3470*/  ISETP.GE.U32.AND P2, PT, R32, 0x7fffffa7, PT ;  /* 0x7fffffa72000780c */ /* 0x000fe40003f46070 */
[----:B------:R-:W-:Y:S02]  /*3480*/  SEL R34, RZ, 0x1fffe, P1 ;  /* 0x0001fffeff227807 */ /* 0x000fe40000800000 */
[----:B------:R-:W-:-:S02]  /*3490*/  ISETP.GE.U32.AND P1, PT, R31, 0x7fffffa8, PT ;  /* 0x7fffffa81f00780c */ /* 0x000fc40003f26070 */
[----:B------:R-:W-:Y:S01]  /*34a0*/  SEL R31, RZ, 0x4, P2 ;  /* 0x00000004ff1f7807 */ /* 0x000fe20001000000 */
[----:B------:R-:W-:Y:S01]  /*34b0*/  IMAD.IADD R33, R33, 0x1, R34 ;  /* 0x0000000121217824 */ /* 0x000fe200078e0222 */
[----:B------:R-:W-:Y:S01]  /*34c0*/  ISETP.GE.U32.AND P2, PT, R5, 0x7fffffa2, PT ;  /* 0x7fffffa20500780c */ /* 0x000fe20003f46070 */
[C---:B------:R-:W-:Y:S01]  /*34d0*/  VIADD R5, R4.reuse, 0xffffffc3 ;  /* 0xffffffc304057836 */ /* 0x040fe20000000000 */
[----:B------:R-:W-:Y:S02]  /*34e0*/  SEL R32, RZ, 0x7fff8, P1 ;  /* 0x0007fff8ff207807 */ /* 0x000fe40000800000 */
[----:B------:R-:W-:Y:S02]  /*34f0*/  ISETP.GE.U32.AND P1, PT, R35, 0x7fffffa3, PT ;  /* 0x7fffffa32300780c */ /* 0x000fe40003f26070 */
[----:B------:R-:W-:Y:S02]  /*3500*/  SEL R38, RZ, 0x1fffe, P2 ;  /* 0x0001fffeff267807 */ /* 0x000fe40001000000 */
[----:B------:R-:W-:Y:S01]  /*3510*/  ISETP.GE.U32.AND P2, PT, R5, 0x7fffffa4, PT ;  /* 0x7fffffa40500780c */ /* 0x000fe20003f46070 */
[----:B------:R-:W-:Y:S01]  /*3520*/  VIADD R5, R4, 0xffffffdd ;  /* 0xffffffdd04057836 */ /* 0x000fe20000000000 */
[----:B------:R-:W-:-:S02]  /*3530*/  SEL R35, RZ, 0x4, P1 ;  /* 0x00000004ff237807 */ /* 0x000fc40000800000 */
[----:B------:R-:W-:Y:S02]  /*3540*/  ISETP.GE.U32.AND P1, PT, R36, 0x7fffffbd, PT ;  /* 0x7fffffbd2400780c */ /* 0x000fe40003f26070 */
[----:B------:R-:W-:Y:S02]  /*3550*/  SEL R36, RZ, 0x7fff8, P2 ;  /* 0x0007fff8ff247807 */ /* 0x000fe40001000000 */
[----:B------:R-:W-:Y:S01]  /*3560*/  ISETP.GE.U32.AND P2, PT, R5, 0x7fffffbe, PT ;  /* 0x7fffffbe0500780c */ /* 0x000fe20003f46070 */
[----:B------:R-:W-:Y:S01]  /*3570*/  VIADD R5, R4, 0xffffffdf ;  /* 0xffffffdf04057836 */ /* 0x000fe20000000000 */
[----:B------:R-:W-:Y:S02]  /*3580*/  SEL R41, RZ, 0x1, P1 ;  /* 0x00000001ff297807 */ /* 0x000fe40000800000 */
[----:B------:R-:W-:Y:S02]  /*3590*/  ISETP.GE.U32.AND P1, PT, R39, 0x7fffffbf, PT ;  /* 0x7fffffbf2700780c */ /* 0x000fe40003f26070 */
[----:B------:R-:W-:-:S02]  /*35a0*/  SEL R42, RZ, 0x1fffe, P2 ;  /* 0x0001fffeff2a7807 */ /* 0x000fc40001000000 */
[----:B------:R-:W-:Y:S01]  /*35b0*/  ISETP.GE.U32.AND P2, PT, R5, 0x7fffffc0, PT ;  /* 0x7fffffc00500780c */ /* 0x000fe20003f46070 */
[----:B------:R-:W-:Y:S01]  /*35c0*/  VIADD R5, R4, 0xffffffd9 ;  /* 0xffffffd904057836 */ /* 0x000fe20000000000 */
[----:B------:R-:W-:Y:S01]  /*35d0*/  SEL R39, RZ, 0x4, P1 ;  /* 0x00000004ff277807 */ /* 0x000fe20000800000 */
[----:B------:R-:W-:Y:S01]  /*35e0*/  IMAD.IADD R41, R41, 0x1, R42 ;  /* 0x0000000129297824 */ /* 0x000fe200078e022a */
        /* <DEDUP_REMOVED lines=9> */
[----:B------:R-:W-:Y:S01]  /*3680*/  SEL R43, RZ, 0x4, P1 ;  /* 0x00000004ff2b7807 */ /* 0x000fe20000800000 */
[----:B------:R-:W-:Y:S01]  /*3690*/  IMAD.IADD R45, R45, 0x1, R46 ;  /* 0x000000012d2d7824 */ /* 0x000fe200078e022e */
[----:B------:R-:W-:Y:S02]  /*36a0*/  ISETP.GE.U32.AND P1, PT, R44, 0x7fffffb5, PT ;  /* 0x7fffffb52c00780c */ /* 0x000fe40003f26070 */
        /* <DEDUP_REMOVED lines=21> */
[----:B------:R-:W-:Y:S01]  /*3800*/  IMAD.IADD R57, R37, 0x1, R52 ;  /* 0x0000000125397824 */ /* 0x000fe200078e0234 */
[----:B------:R-:W-:Y:S02]  /*3810*/  SEL R37, RZ, 0x1, P2 ;  /* 0x00000001ff257807 */ /* 0x000fe40001000000 */
[----:B------:R-:W-:Y:S02]  /*3820*/  SEL R52, RZ, 0x7fff8, P1 ;  /* 0x0007fff8ff347807 */ /* 0x000fe40000800000 */
[----:B------:R-:W-:Y:S01]  /*3830*/  ISETP.GE.U32.AND P1, PT, R180, 0x7fffffa1, PT ;  /* 0x7fffffa1b400780c */ /* 0x000fe20003f26070 */
[----:B------:R-:W-:Y:S01]  /*3840*/  IMAD.IADD R68, R37, 0x1, R68 ;  /* 0x0000000125447824 */ /* 0x000fe200078e0244 */
[----:B------:R-:W-:-:S02]  /*3850*/  LOP3.LUT R60, R60, 0x3, RZ, 0xc0, !PT ;  /* 0x000000033c3c7812 */ /* 0x000fc400078ec0ff */
[----:B------:R-:W-:Y:S02]  /*3860*/  SEL R37, RZ, 0x1, P1 ;  /* 0x00000001ff257807 */ /* 0x000fe40000800000 */
[----:B------:R-:W-:Y:S02]  /*3870*/  LOP3.LUT R68, R68, 0x3, RZ, 0xc0, !PT ;  /* 0x0000000344447812 */ /* 0x000fe400078ec0ff */
[----:B------:R-:W-:Y:S01]  /*3880*/  LOP3.LUT R25, R25, 0x3, RZ, 0xc0, !PT ;  /* 0x0000000319197812 */ /* 0x000fe200078ec0ff */
[----:B------:R-:W-:Y:S01]  /*3890*/  IMAD.IADD R37, R37, 0x1, R38 ;  /* 0x0000000125257824 */ /* 0x000fe200078e0226 */
[----:B------:R-:W-:Y:S02]  /*38a0*/  LOP3.LUT R64, R64, 0x3, RZ, 0xc0, !PT ;  /* 0x0000000340407812 */ /* 0x000fe400078ec0ff */
[----:B------:R-:W-:Y:S02]  /*38b0*/  IADD3 R58, R60, R59, R58 ;  /* 0x0000003b3c3a7210 */ /* 0x000fe40007ffe03a */
[----:B------:R-:W-:-:S02]  /*38c0*/  LOP3.LUT R37, R37, 0x3, RZ, 0xc0, !PT ;  /* 0x0000000325257812 */ /* 0x000fc400078ec0ff */
[----:B------:R-:W-:Y:S01]  /*38d0*/  IADD3 R66, R68, R67, R66 ;  /* 0x0000004344427210 */ /* 0x000fe20007ffe042 */
[----:B------:R-:W-:Y:S01]  /*38e0*/  IMAD.SHL.U32 R26, R58, 0x100, RZ ;  /* 0x000001003a1a7824 */ /* 0x000fe200078e00ff */
[----:B------:R-:W-:Y:S02]  /*38f0*/  LOP3.LUT R33, R33, 0x3, RZ, 0xc0, !PT ;  /* 0x0000000321217812 */ /* 0x000fe400078ec0ff */
[----:B------:R-:W-:Y:S02]  /*3900*/  IADD3 R35, R37, R36, R35 ;  /* 0x0000002425237210 */ /* 0x000fe40007ffe023 */
[----:B------:R-:W-:Y:S02]  /*3910*/  LOP3.LUT R29, R29, 0x3, RZ, 0xc0, !PT ;  /* 0x000000031d1d7812 */ /* 0x000fe400078ec0ff */
[----:B------:R-:W-:Y:S02]  /*3920*/  IADD3 R19, R25, R24, R19 ;  /* 0x0000001819137210 */ /* 0x000fe40007ffe013 */
[----:B------:R-:W-:-:S02]  /*3930*/  IADD3 R62, R64, R63, R62 ;  /* 0x0000003f403e7210 */ /* 0x000fc40007ffe03e */
[----:B------:R-:W-:Y:S02]  /*3940*/  LOP3.LUT R45, R45, 0x3, RZ, 0xc0, !PT ;  /* 0x000000032d2d7812 */ /* 0x000fe400078ec0ff */
[----:B------:R-:W-:Y:S02]  /*3950*/  LOP3.LUT R53, R53, 0x3, RZ, 0xc0, !PT ;  /* 0x0000000335357812 */ /* 0x000fe400078ec0ff */
[----:B------:R-:W-:Y:S02]  /*3960*/  LOP3.LUT R25, R66, 0xf, RZ, 0xc0, !PT ;  /* 0x0000000f42197812 */ /* 0x000fe400078ec0ff */
[----:B------:R-:W-:Y:S02]  /*3970*/  LOP3.LUT R57, R57, 0x3, RZ, 0xc0, !PT ;  /* 0x0000000339397812 */ /* 0x000fe400078ec0ff */
[----:B------:R-:W-:Y:S01]  /*3980*/  IADD3 R31, R33, R32, R31 ;  /* 0x00000020211f7210 */ /* 0x000fe20007ffe01f */
[----:B------:R-:W-:Y:S01]  /*3990*/  IMAD R25, R62, 0x10, R25 ;  /* 0x000000103e197824 */ /* 0x000fe200078e0219 */
[----:B------:R-:W-:-:S02]  /*39a0*/  LOP3.LUT R24, R35, 0xf, RZ, 0xc0, !PT ;  /* 0x0000000f23187812 */ /* 0x000fc400078ec0ff */
[----:B------:R-:W-:Y:S02]  /*39b0*/  IADD3 R27, R29, R28, R27 ;  /* 0x0000001c1d1b7210 */ /* 0x000fe40007ffe01b */
[----:B------:R-:W-:Y:S01]  /*39c0*/  LOP3.LUT R49, R49, 0x3, RZ, 0xc0, !PT ;  /* 0x0000000331317812 */ /* 0x000fe200078ec0ff */
[----:B------:R-:W-:Y:S01]  /*39d0*/  IMAD R31, R31, 0x10, R24 ;  /* 0x000000101f1f7824 */ /* 0x000fe200078e0218 */
[----:B------:R-:W-:Y:S01]  /*39e0*/  IADD3 R43, R45, R44, R43 ;  /* 0x0000002c2d2b7210 */ /* 0x000fe20007ffe02b */
[----:B------:R-:W-:Y:S01]  /*39f0*/  IMAD.SHL.U32 R24, R27, 0x100, RZ ;  /* 0x000001001b187824 */ /* 0x000fe200078e00ff */
[----:B------:R-:W-:Y:S02]  /*3a00*/  IADD3 R51, R53, R52, R51 ;  /* 0x0000003435337210 */ /* 0x000fe40007ffe033 */
[----:B------:R-:W-:Y:S01]  /*3a10*/  IADD3 R55, R57, R56, R55 ;  /* 0x0000003839377210 */ /* 0x000fe20007ffe037 */
[----:B------:R-:W-:Y:S01]  /*3a20*/  IMAD.SHL.U32 R43, R43, 0x100, RZ ;  /* 0x000001002b2b7824 */ /* 0x000fe200078e00ff */
[----:B------:R-:W-:-:S02]  /*3a30*/  LOP3.LUT R26, R26, 0xf00, RZ, 0xe2, !PT ;  /* 0x00000f001a1a7812 */ /* 0x000fc400078ee2ff */
[----:B------:R-:W-:Y:S02]  /*3a40*/  IADD3 R47, R49, R48, R47 ;  /* 0x00000030312f7210 */ /* 0x000fe40007ffe02f */
[----:B------:R-:W-:Y:S01]  /*3a50*/  LOP3.LUT R28, R51, 0xf, RZ, 0xc0, !PT ;  /* 0x0000000f331c7812 */ /* 0x000fe200078ec0ff */
[----:B------:R-:W-:Y:S01]  /*3a60*/  IMAD R55, R55, 0x1000, R26 ;  /* 0x0000100037377824 */ /* 0x000fe200078e021a */
[----:B------:R-:W-:Y:S02]  /*3a70*/  LOP3.LUT R41, R41, 0x3, RZ, 0xc0, !PT ;  /* 0x0000000329297812 */ /* 0x000fe400078ec0ff */
[----:B------:R-:W-:Y:S01]  /*3a80*/  LOP3.LUT R30, R25, 0xff, RZ, 0xc0, !PT ;  /* 0x000000ff191e7812 */ /* 0x000fe200078ec0ff */
[----:B------:R-:W-:Y:S01]  /*3a90*/  IMAD R28, R47, 0x10, R28 ;  /* 0x000000102f1c7824 */ /* 0x000fe200078e021c */
[----:B------:R-:W-:Y:S02]  /*3aa0*/  LOP3.LUT R24, R24, 0xf00, RZ, 0xe2, !PT ;  /* 0x00000f0018187812 */ /* 0x000fe400078ee2ff */
[----:B------:R-:W-:Y:S01]  /*3ab0*/  IADD3 R39, R41, R40, R39 ;  /* 0x0000002829277210 */ /* 0x000fe20007ffe027 */
[----:B------:R-:W-:Y:S01]  /*3ac0*/  IMAD.IADD R30, R55, 0x1, R30 ;  /* 0x00000001371e7824 */ /* 0x000fe200078e021e */
[----:B------:R-:W-:Y:S01]  /*3ad0*/  LOP3.LUT R26, R43, 0xf00, RZ, 0xe2, !PT ;  /* 0x00000f002b1a7812 */ /* 0x000fe200078ee2ff */
[----:B------:R-:W-:Y:S01]  /*3ae0*/  IMAD R19, R19, 0x1000, R24 ;  /* 0x0000100013137824 */ /* 0x000fe200078e0218 */
[----:B------:R-:W-:-:S02]  /*3af0*/  LOP3.LUT R25, R28, 0xff, RZ, 0xc0, !PT ;  /* 0x000000ff1c197812 */ /* 0x000fc400078ec0ff */
[----:B------:R-:W-:Y:S01]  /*3b00*/  LOP3.LUT R24, R31, 0xff, RZ, 0xc0, !PT ;  /* 0x000000ff1f187812 */ /* 0x000fe200078ec0ff */
[----:B------:R-:W-:Y:S01]  /*3b10*/  IMAD R26, R39, 0x1000, R26 ;  /* 0x00001000271a7824 */ /* 0x000fe200078e021a */
[----:B------:R-:W-:Y:S02]  /*3b20*/  LOP3.LUT R30, R30, 0xffff, RZ, 0xc0, !PT ;  /* 0x0000ffff1e1e7812 */ /* 0x000fe400078ec0ff */
[----:B------:R-:W-:Y:S01]  /*3b30*/  LOP3.LUT R169, R3, 0x1f, RZ, 0xc0, !PT ;  /* 0x0000001f03a97812 */ /* 0x000fe200078ec0ff */
[----:B------:R-:W-:Y:S01]  /*3b40*/  IMAD.IADD R25, R26, 0x1, R25 ;  /* 0x000000011a197824 */ /* 0x000fe200078e0219 */
[----:B------:R-:W-:Y:S01]  /*3b50*/  SHF.R.U32.HI R26, RZ, 0xf, R30 ;  /* 0x0000000fff1a7819 */ /* 0x000fe2000001161e */
[----:B------:R-:W-:Y:S01]  /*3b60*/  IMAD.IADD R24, R19, 0x1, R24 ;  /* 0x0000000113187824 */ /* 0x000fe200078e0218 */
[----:B------:R-:W-:Y:S02]  /*3b70*/  SHF.R.U32.HI R19, RZ, 0xe, R30 ;  /* 0x0000000eff137819 */ /* 0x000fe4000001161e */
[----:B------:R-:W-:-:S02]  /*3b80*/  LOP3.LUT P4, RZ, R26, 0x1, RZ, 0xc0, !PT ;  /* 0x000000011aff7812 */ /* 0x000fc4000788c0ff */
[----:B------:R-:W-:Y:S02]  /*3b90*/  LOP3.LUT P5, RZ, R19, 0x1, RZ, 0xc0, !PT ;  /* 0x0000000113ff7812 */ /* 0x000fe400078ac0ff */
[--C-:B------:R-:W-:Y:S02]  /*3ba0*/  SHF.R.U32.HI R19, RZ, 0xd, R30.reuse ;  /* 0x0000000dff137819 */ /* 0x100fe4000001161e */
[--C-:B------:R-:W-:Y:S02]  /*3bb0*/  SHF.R.U32.HI R26, RZ, 0xb, R30.reuse ;  /* 0x0000000bff1a7819 */ /* 0x100fe4000001161e */
[----:B------:R-:W-:Y:S02]  /*3bc0*/  LOP3.LUT P6, RZ, R19, 0x1, RZ, 0xc0, !PT ;  /* 0x0000000113ff7812 */ /* 0x000fe400078cc0ff */
[--C-:B------:R-:W-:Y:S02]  /*3bd0*/  SHF.R.U32.HI R19, RZ, 0xc, R30.reuse ;  /* 0x0000000cff137819 */ /* 0x100fe4000001161e */
[----:B------:R-:W-:Y:S01]  /*3be0*/  SHF.R.U32.HI R3, RZ, 0x4, R30 ;  /* 0x00000004ff037819 */ /* 0x000fe2000001161e */
[----:B------:R5:W-:Y:S01]  /*3bf0*/  LDGSTS.E [R171], desc[UR12][R124.64], P4 ;  /* 0x000000007cab7fae */ /* 0x000be2000a12184c */
[----:B------:R-:W-:-:S02]  /*3c00*/  LOP3.LUT P3, RZ, R19, 0x1, RZ, 0xc0, !PT ;  /* 0x0000000113ff7812 */ /* 0x000fc4000786c0ff */
[--C-:B------:R-:W-:Y:S01]  /*3c10*/  SHF.R.U32.HI R19, RZ, 0xa, R30.reuse ;  /* 0x0000000aff137819 */ /* 0x100fe2000001161e */
[----:B------:R5:W-:Y:S01]  /*3c20*/  LDGSTS.E [R171+0x4], desc[UR12][R126.64], P5 ;  /* 0x000040007eab7fae */ /* 0x000be2000a92184c */
[----:B------:R-:W-:Y:S02]  /*3c30*/  LOP3.LUT P5, RZ, R26, 0x1, RZ, 0xc0, !PT ;  /* 0x000000011aff7812 */ /* 0x000fe400078ac0ff */
[----:B------:R-:W-:Y:S01]  /*3c40*/  LOP3.LUT P4, RZ, R19, 0x1, RZ, 0xc0, !PT ;  /* 0x0000000113ff7812 */ /* 0x000fe2000788c0ff */
[----:B------:R5:W-:Y:S01]  /*3c50*/  LDGSTS.E [R171+0x8], desc[UR12][R128.64], P6 ;  /* 0x0000800080ab7fae */ /* 0x000be2000b12184c */
[--C-:B------:R-:W-:Y:S02]  /*3c60*/  SHF.R.U32.HI R19, RZ, 0x9, R30.reuse ;  /* 0x00000009ff137819 */ /* 0x100fe4000001161e */
[--C-:B------:R-:W-:Y:S02]  /*3c70*/  SHF.R.U32.HI R26, RZ, 0x8, R30.reuse ;  /* 0x00000008ff1a7819 */ /* 0x100fe4000001161e */
[----:B------:R-:W-:Y:S01]  /*3c80*/  LOP3.LUT P6, RZ, R19, 0x1, RZ, 0xc0, !PT ;  /* 0x0000000113ff7812 */ /* 0x000fe200078cc0ff */
[----:B------:R5:W-:Y:S01]  /*3c90*/  LDGSTS.E [R171+0xc], desc[UR12][R130.64], P3 ;  /* 0x0000c00082ab7fae */ /* 0x000be2000992184c */
[----:B------:R-:W-:-:S02]  /*3ca0*/  SHF.R.U32.HI R19, RZ, 0x5, R30 ;  /* 0x00000005ff137819 */ /* 0x000fc4000001161e */
[----:B------:R-:W-:Y:S01]  /*3cb0*/  PRMT R174, R24, 0x5410, R25 ;  /* 0x0000541018ae7816 */ /* 0x000fe20000000019 */
[----:B------:R5:W-:Y:S01]  /*3cc0*/  LDGSTS.E [R172], desc[UR12][R132.64], P5 ;  /* 0x0000000084ac7fae */ /* 0x000be2000a92184c */
[----:B------:R-:W-:Y:S02]  /*3cd0*/  LOP3.LUT P3, RZ, R19, 0x1, RZ, 0xc0, !PT ;  /* 0x0000000113ff7812 */ /* 0x000fe4000786c0ff */
[--C-:B------:R-:W-:Y:S01]  /*3ce0*/  SHF.R.U32.HI R19, RZ, 0x7, R30.reuse ;  /* 0x00000007ff137819 */ /* 0x100fe2000001161e */
[----:B------:R5:W-:Y:S01]  /*3cf0*/  LDGSTS.E [R172+0x4], desc[UR12][R134.64], P4 ;  /* 0x0000400086ac7fae */ /* 0x000be2000a12184c */
[----:B------:R-:W-:Y:S02]  /*3d00*/  LOP3.LUT P5, RZ, R26, 0x1, RZ, 0xc0, !PT ;  /* 0x000000011aff7812 */ /* 0x000fe400078ac0ff */
[----:B------:R-:W-:Y:S01]  /*3d10*/  LOP3.LUT P4, RZ, R19, 0x1, RZ, 0xc0, !PT ;  /* 0x0000000113ff7812 */ /* 0x000fe2000788c0ff */
[----:B------:R5:W-:Y:S01]  /*3d20*/  LDGSTS.E [R172+0x8], desc[UR12][R136.64], P6 ;  /* 0x0000800088ac7fae */ /* 0x000be2000b12184c */
[----:B------:R-:W-:-:S02]  /*3d30*/  SHF.R.U32.HI R19, RZ, 0x6, R30 ;  /* 0x00000006ff137819 */ /* 0x000fc4000001161e */
[----:B------:R-:W-:Y:S02]  /*3d40*/  LOP3.LUT R170, R212, 0x40, RZ, 0x3c, !PT ;  /* 0x00000040d4aa7812 */ /* 0x000fe400078e3cff */
[----:B------:R-:W-:Y:S01]  /*3d50*/  LOP3.LUT P6, RZ, R19, 0x1, RZ, 0xc0, !PT ;  /* 0x0000000113ff7812 */ /* 0x000fe200078cc0ff */
[----:B------:R-:W-:Y:S01]  /*3d60*/  VIADD R19, R4, 0x1f ;  /* 0x0000001f04137836 */ /* 0x000fe20000000000 */
[----:B------:R-:W-:Y:S01]  /*3d70*/  SHF.R.U64 R184, R174, 0x1b, RZ ;  /* 0x0000001baeb87819 */ /* 0x000fe200000012ff */
[----:B------:R-:W-:Y:S01]  /*3d80*/  IMAD.IADD R170, R188, 0x1, R170 ;  /* 0x00000001bcaa7824 */ /* 0x000fe200078e02aa */
[----:B------:R-:W-:Y:S01]  /*3d90*/  SHF.R.U64 R186, R174, 0x1a, RZ ;  /* 0x0000001aaeba7819 */ /* 0x000fe200000012ff */
[----:B------:R5:W-:Y:S01]  /*3da0*/  LDGSTS.E [R172+0xc], desc[UR12][R138.64], P5 ;  /* 0x0000c0008aac7fae */ /* 0x000be2000a92184c */
[----:B------:R-:W-:Y:S02]  /*3db0*/  LOP3.LUT P5, RZ, R3, 0x1, RZ, 0xc0, !PT ;  /* 0x0000000103ff7812 */ /* 0x000fe400078ac0ff */
[----:B------:R-:W-:Y:S01]  /*3dc0*/  SHF.R.U32.HI R3, RZ, 0x3, R30 ;  /* 0x00000003ff037819 */ /* 0x000fe2000001161e */
[----:B------:R5:W-:Y:S01]  /*3dd0*/  LDGSTS.E [R173], desc[UR12][R140.64], P4 ;  /* 0x000000008cad7fae */ /* 0x000be2000a12184c */
[----:B------:R-:W-:-:S02]  /*3de0*/  ISETP.GE.AND P4, PT, R169, R4, PT ;  /* 0x00000004a900720c */ /* 0x000fc40003f86270 */
[----:B------:R-:W-:Y:S01]  /*3df0*/  SHF.R.U64 R4, R174, 0x1e, RZ ;  /* 0x0000001eae047819 */ /* 0x000fe200000012ff */
[----:B------:R5:W-:Y:S01]  /*3e00*/  LDGSTS.E [R173+0x4], desc[UR12][R142.64], P6 ;  /* 0x000040008ead7fae */ /* 0x000be2000b12184c */
[----:B------:R-:W-:Y:S02]  /*3e10*/  LOP3.LUT P6, RZ, R3, 0x1, RZ, 0xc0, !PT ;  /* 0x0000000103ff7812 */ /* 0x000fe400078cc0ff */
[--C-:B------:R-:W-:Y:S01]  /*3e20*/  SHF.R.U32.HI R3, RZ, 0x2, R30.reuse ;  /* 0x00000002ff037819 */ /* 0x100fe2000001161e */
[----:B------:R5:W-:Y:S01]  /*3e30*/  LDGSTS.E [R173+0x8], desc[UR12][R144.64], P3 ;  /* 0x0000800090ad7fae */ /* 0x000be2000992184c */
[----:B------:R-:W-:Y:S02]  /*3e40*/  ISETP.GT.AND P3, PT, R19, 0x1f, PT ;  /* 0x0000001f1300780c */ /* 0x000fe40003f64270 */
[----:B------:R-:W-:Y:S01]  /*3e50*/  SHF.R.U32.HI R30, RZ, 0x1, R30 ;  /* 0x00000001ff1e7819 */ /* 0x000fe2000001161e */
[----:B------:R5:W-:Y:S01]  /*3e60*/  LDGSTS.E [R173+0xc], desc[UR12][R146.64], P5 ;  /* 0x0000c00092ad7fae */ /* 0x000be2000a92184c */
[----:B------:R-:W-:-:S02]  /*3e70*/  LOP3.LUT P5, RZ, R3, 0x1, RZ, 0xc0, !PT ;  /* 0x0000000103ff7812 */ /* 0x000fc400078ac0ff */
[----:B------:R-:W-:Y:S02]  /*3e80*/  SEL R3, RZ, 0x4, !P3 ;  /* 0x00000004ff037807 */ /* 0x000fe40005800000 */
[----:B------:R-:W-:Y:S01]  /*3e90*/  LOP3.LUT P3, RZ, R30, 0x1, RZ, 0xc0, !PT ;  /* 0x000000011eff7812 */ /* 0x000fe2000786c0ff */
[----:B------:R5:W-:Y:S01]  /*3ea0*/  LDGSTS.E [R92], desc[UR12][R148.64], P6 ;  /* 0x00000000945c7fae */ /* 0x000be2000b12184c */
[----:B------:R-:W-:Y:S02]  /*3eb0*/  SEL R3, R3, RZ, !P4 ;  /* 0x000000ff03037207 */ /* 0x000fe40006000000 */
[C---:B------:R-:W-:Y:S01]  /*3ec0*/  ISETP.GE.AND P6, PT, R169.reuse, R5, PT ;  /* 0x00000005a900720c */ /* 0x040fe20003fc6270 */
[----:B------:R-:W-:Y:S01]  /*3ed0*/  IMAD R5, R169, R183, RZ ;  /* 0x000000b7a9057224 */ /* 0x000fe200078e02ff */
[----:B------:R-:W-:Y:S01]  /*3ee0*/  ISETP.NE.U32.AND P4, PT, R3, RZ, PT ;  /* 0x000000ff0300720c */ /* 0x000fe20003f85070 */
[----:B------:R-:W-:Y:S01]  /*3ef0*/  IMAD.SHL.U32 R183, R183, 0x20, RZ ;  /* 0x00000020b7b77824 */ /* 0x000fe200078e00ff */
[C---:B------:R-:W-:Y:S01]  /*3f00*/  SHF.R.U64 R3, R174.reuse, 0x1f, RZ ;  /* 0x0000001fae037819 */ /* 0x040fe200000012ff */
[----:B------:R5:W-:Y:S01]  /*3f10*/  LDGSTS.E [R92+0x4], desc[UR12][R150.64], P5 ;  /* 0x00004000965c7fae */ /* 0x000be2000a92184c */
[----:B------:R-:W-:-:S02]  /*3f20*/  SHF.R.U64 R169, R174, 0x1d, RZ ;  /* 0x0000001daea97819 */ /* 0x000fc400000012ff */
[----:B------:R-:W-:Y:S01]  /*3f30*/  LOP3.LUT P5, RZ, R3, 0x1, RZ, 0xc0, !PT ;  /* 0x0000000103ff7812 */ /* 0x000fe200078ac0ff */
[----:B------:R-:W-:Y:S01]  /*3f40*/  IMAD.SHL.U32 R3, R5, 0x4, RZ ;  /* 0x0000000405037824 */ /* 0x000fe200078e00ff */
[----:B------:R5:W-:Y:S01]  /*3f50*/  LDGSTS.E [R92+0x8], desc[UR12][R90.64], P3 ;  /* 0x000080005a5c7fae */ /* 0x000be2000992184c */
[----:B------:R-:W-:Y:S02]  /*3f60*/  SEL R175, RZ, 0x4, P6 ;  /* 0x00000004ffaf7807 */ /* 0x000fe40003000000 */
[----:B------:R-:W-:Y:S01]  /*3f70*/  LOP3.LUT P6, RZ, R4, 0x1, RZ, 0xc0, !PT ;  /* 0x0000000104ff7812 */ /* 0x000fe200078cc0ff */
[----:B------:R5:W-:Y:S01]  /*3f80*/  LDGSTS.E [R92+0xc], desc[UR12][R84.64], !P2 ;  /* 0x0000c000545c7fae */ /* 0x000be2000d12184c */
[----:B------:R-:W-:Y:S02]  /*3f90*/  IADD3 R29, P3, R3, UR6, RZ ;  /* 0x00000006031d7c10 */ /* 0x000fe4000ff7e0ff */
[----:B------:R-:W-:Y:S01]  /*3fa0*/  SHF.R.U64 R4, R174, 0x1c, RZ ;  /* 0x0000001cae047819 */ /* 0x000fe200000012ff */
[----:B------:R-:W0:Y:S01]  /*3fb0*/  LDGDEPBAR ;  /* 0x00000000000079af */ /* 0x000e220000000000 */
[----:B------:R-:W-:-:S02]  /*3fc0*/  LEA.HI.X.SX32 R27, R5, UR7, 0x2, P3 ;  /* 0x00000007051b7c11 */ /* 0x000fc400098f16ff */
[-C--:B------:R-:W-:Y:S02]  /*3fd0*/  LEA R88, P3, R168, R29.reuse, 0x2 ;  /* 0x0000001da8587211 */ /* 0x080fe400078610ff */
[----:B------:R-:W-:Y:S02]  /*3fe0*/  LEA R86, P2, R166, R29, 0x2 ;  /* 0x0000001da6567211 */ /* 0x000fe400078410ff */
[----:B------:R-:W-:Y:S02]  /*3ff0*/  LEA.HI.X.SX32 R89, R168, R27, 0x2, P3 ;  /* 0x0000001ba8597211 */ /* 0x000fe400018f16ff */
[----:B------:R-:W-:Y:S02]  /*4000*/  LEA R82, P3, R164, R29, 0x2 ;  /* 0x0000001da4527211 */ /* 0x000fe400078610ff */
[----:B------:R-:W-:Y:S02]  /*4010*/  LEA.HI.X.SX32 R87, R166, R27, 0x2, P2 ;  /* 0x0000001ba6577211 */ /* 0x000fe400010f16ff */
[----:B------:R-:W-:-:S02]  /*4020*/  LEA R74, P2, R162, R29, 0x2 ;  /* 0x0000001da24a7211 */ /* 0x000fc400078410ff */
[----:B------:R-:W-:Y:S02]  /*4030*/  LEA.HI.X.SX32 R83, R164, R27, 0x2, P3 ;  /* 0x0000001ba4537211 */ /* 0x000fe400018f16ff */
        /* <DEDUP_REMOVED lines=18> */
[C---:B------:R-:W-:Y:S02]  /*4160*/  LEA R54, P2, R16.reuse, R29, 0x2 ;  /* 0x0000001d10367211 */ /* 0x040fe400078410ff */
        /* <DEDUP_REMOVED lines=36> */
[-C--:B------:R-:W-:Y:S02]  /*43b0*/  LEA.HI.X.SX32 R29, R7, R27.reuse, 0x2, P3 ;  /* 0x0000001b071d7211 */ /* 0x080fe400018f16ff */
[----:B------:R-:W-:Y:S02]  /*43c0*/  LEA.HI.X.SX32 R27, R6, R27, 0x2, P2 ;  /* 0x0000001b061b7211 */ /* 0x000fe400010f16ff */
[----:B------:R-:W-:Y:S01]  /*43d0*/  LOP3.LUT P2, RZ, R169, 0x1, RZ, 0xc0, !PT ;  /* 0x00000001a9ff7812 */ /* 0x000fe2000784c0ff */
[----:B------:R-:W-:Y:S01]  /*43e0*/  IMAD.IADD R169, R188, 0x1, R212 ;  /* 0x00000001bca97824 */ /* 0x000fe200078e02d4 */
[----:B------:R-:W-:-:S04]  /*43f0*/  ISETP.GT.AND P3, PT, R19, 0x3f, PT ;  /* 0x0000003f1300780c */ /* 0x000fc80003f64270 */
[----:B------:R5:W-:Y:S01]  /*4400*/  LDGSTS.E [R169+0xc000], desc[UR12][R88.64], P4 ;  /* 0x0c00000058a97fae */ /* 0x000be2000a12184c */
[----:B------:R-:W-:Y:S02]  /*4410*/  SEL R175, R175, RZ, P3 ;  /* 0x000000ffafaf7207 */ /* 0x000fe40001800000 */
[----:B------:R-:W-:Y:S01]  /*4420*/  LOP3.LUT P3, RZ, R4, 0x1, RZ, 0xc0, !PT ;  /* 0x0000000104ff7812 */ /* 0x000fe2000786c0ff */
[----:B------:R5:W-:Y:S01]  /*4430*/  LDGSTS.E [R169+0xc400], desc[UR12][R86.64], P4 ;  /* 0x0c40000056a97fae */ /* 0x000be2000a12184c */
[----:B------:R-:W-:-:S03]  /*4440*/  IMAD.SHL.U32 R4, R182, 0x20, RZ ;  /* 0x00000020b6047824 */ /* 0x000fc600078e00ff */
[----:B------:R5:W-:Y:S01]  /*4450*/  LDGSTS.E [R169+0xc800], desc[UR12][R82.64], P4 ;  /* 0x0c80000052a97fae */ /* 0x000be2000a12184c */
[----:B-1----:R-:W-:-:S03]  /*4460*/  IMAD.WIDE R156, R4, 0x4, R156 ;  /* 0x00000004049c7825 */ /* 0x002fc600078e029c */
[----:B------:R1:W-:Y:S01]  /*4470*/  LDGSTS.E [R169+0xcc00], desc[UR12][R74.64], P4 ;  /* 0x0cc000004aa97fae */ /* 0x0003e2000a12184c */
[----:B--2---:R-:W-:-:S03]  /*4480*/  IMAD.WIDE R94, R4, 0x4, R94 ;  /* 0x00000004045e7825 */ /* 0x004fc600078e025e */
[----:B------:R2:W-:Y:S01]  /*4490*/  LDGSTS.E [R169+0xd000], desc[UR12][R80.64], P4 ;  /* 0x0d00000050a97fae */ /* 0x0005e2000a12184c */
[----:B---3--:R-:W-:-:S03]  /*44a0*/  IMAD.WIDE R96, R4, 0x4, R96 ;  /* 0x0000000404607825 */ /* 0x008fc600078e0260 */
[----:B------:R3:W-:Y:S01]  /*44b0*/  LDGSTS.E [R169+0xd400], desc[UR12][R78.64], P4 ;  /* 0x0d4000004ea97fae */ /* 0x0007e2000a12184c */
[----:B----4-:R-:W-:-:S03]  /*44c0*/  IMAD.WIDE R98, R4, 0x4, R98 ;  /* 0x0000000404627825 */ /* 0x010fc600078e0262 */
[----:B------:R4:W-:Y:S01]  /*44d0*/  LDGSTS.E [R169+0xd800], desc[UR12][R76.64], P4 ;  /* 0x0d8000004ca97fae */ /* 0x0009e2000a12184c */
[----:B-----5:R-:W-:-:S03]  /*44e0*/  IMAD.WIDE R100, R4, 0x4, R100 ;  /* 0x0000000404647825 */ /* 0x020fc600078e0264 */
[----:B------:R5:W-:Y:S01]  /*44f0*/  LDGSTS.E [R169+0xdc00], desc[UR12][R72.64], P4 ;  /* 0x0dc0000048a97fae */ /* 0x000be2000a12184c */
[----:B------:R-:W-:-:S03]  /*4500*/  IMAD.WIDE R102, R4, 0x4, R102 ;  /* 0x0000000404667825 */ /* 0x000fc600078e0266 */
[----:B------:R5:W-:Y:S01]  /*4510*/  LDGSTS.E [R169+0xe000], desc[UR12][R64.64], P4 ;  /* 0x0e00000040a97fae */ /* 0x000be2000a12184c */
[----:B------:R-:W-:-:S03]  /*4520*/  IMAD.WIDE R104, R4, 0x4, R104 ;  /* 0x0000000404687825 */ /* 0x000fc600078e0268 */
[----:B------:R-:W-:Y:S01]  /*4530*/  LDGSTS.E [R169+0xe400], desc[UR12][R70.64], P4 ;  /* 0x0e40000046a97fae */ /* 0x000fe2000a12184c */
        /* <DEDUP_REMOVED lines=44> */
[----:B------:R-:W-:Y:S01]  /*4800*/  LOP3.LUT P4, RZ, R184, 0x1, RZ, 0xc0, !PT ;  /* 0x00000001b8ff7812 */ /* 0x000fe2000788c0ff */
[----:B------:R-:W-:Y:S01]  /*4810*/  IMAD.WIDE R150, R4, 0x4, R150 ;  /* 0x0000000404967825 */ /* 0x000fe200078e0296 */
[----:B------:R-:W-:Y:S01]  /*4820*/  SHF.R.U64 R184, R174, 0x19, RZ ;  /* 0x00000019aeb87819 */ /* 0x000fe200000012ff */
[----:B------:R-:W0:Y:S02]  /*4830*/  LDGDEPBAR ;  /* 0x00000000000079af */ /* 0x000e240000000000 */
[C---:B------:R-:W-:Y:S01]  /*4840*/  IMAD.WIDE R90, R4.reuse, 0x4, R90 ;  /* 0x00000004045a7825 */ /* 0x040fe200078e025a */
[----:B------:R-:W-:Y:S03]  /*4850*/  BAR.SYNC.DEFER_BLOCKING 0x0 ;  /* 0x0000000000007b1d */ /* 0x000fe60000010000 */
[----:B------:R-:W-:-:S04]  /*4860*/  IMAD.WIDE R84, R4, 0x4, R84 ;  /* 0x0000000404547825 */ /* 0x000fc800078e0254 */
[----:B------:R-:W-:-:S04]  /*4870*/  IMAD.WIDE R88, R183, 0x4, R88 ;  /* 0x00000004b7587825 */ /* 0x000fc800078e0258 */
[----:B------:R-:W-:-:S04]  /*4880*/  IMAD.WIDE R86, R183, 0x4, R86 ;  /* 0x00000004b7567825 */ /* 0x000fc800078e0256 */
[----:B------:R-:W-:-:S04]  /*4890*/  IMAD.WIDE R82, R183, 0x4, R82 ;  /* 0x00000004b7527825 */ /* 0x000fc800078e0252 */
[----:B-1----:R-:W-:-:S04]  /*48a0*/  IMAD.WIDE R74, R183, 0x4, R74 ;  /* 0x00000004b74a7825 */ /* 0x002fc800078e024a */
[C---:B--2---:R-:W-:Y:S01]  /*48b0*/  IMAD.WIDE R80, R183.reuse, 0x4, R80 ;  /* 0x00000004b7507825 */ /* 0x044fe200078e0250 */
[----:B------:R-:W-:Y:S01]  /*48c0*/  @!PT LDS RZ, [RZ] ;  /* 0x00000000fffff984 */ /* 0x000fe20000000800 */
[----:B------:R-:W-:Y:S01]  /*48d0*/  @!PT LDS RZ, [RZ] ;  /* 0x00000000fffff984 */ /* 0x000fe20000000800 */
[----:B------:R-:W-:Y:S01]  /*48e0*/  @!PT LDS RZ, [RZ] ;  /* 0x00000000fffff984 */ /* 0x000fe20000000800 */
[----:B------:R1:W-:Y:S01]  /*48f0*/  LDGSTS.E [R187+0x4000], desc[UR12][R156.64], P5 ;  /* 0x040000009cbb7fae */ /* 0x0003e2000a92184c */
[----:B------:R-:W-:Y:S02]  /*4900*/  LOP3.LUT P5, RZ, R186, 0x1, RZ, 0xc0, !PT ;  /* 0x00000001baff7812 */ /* 0x000fe400078ac0ff */
[C---:B---3--:R-:W-:Y:S01]  /*4910*/  IMAD.WIDE R78, R183.reuse, 0x4, R78 ;  /* 0x00000004b74e7825 */ /* 0x048fe200078e024e */
[----:B------:R-:W-:Y:S01]  /*4920*/  SHF.R.U64 R186, R174, 0x18, RZ ;  /* 0x00000018aeba7819 */ /* 0x000fe200000012ff */
[----:B------:R2:W-:Y:S01]  /*4930*/  LDGSTS.E [R187+0x4004], desc[UR12][R94.64], P6 ;  /* 0x040040005ebb7fae */ /* 0x0005e2000b12184c */
[----:B------:R-:W-:Y:S01]  /*4940*/  LOP3.LUT P6, RZ, R184, 0x1, RZ, 0xc0, !PT ;  /* 0x00000001b8ff7812 */ /* 0x000fe200078cc0ff */
[C---:B----4-:R-:W-:Y:S01]  /*4950*/  IMAD.WIDE R76, R183.reuse, 0x4, R76 ;  /* 0x00000004b74c7825 */ /* 0x050fe200078e024c */
[----:B------:R-:W-:Y:S01]  /*4960*/  SHF.R.U64 R184, R174, 0x17, RZ ;  /* 0x00000017aeb87819 */ /* 0x000fe200000012ff */
[----:B------:R3:W-:Y:S01]  /*4970*/  LDGSTS.E [R187+0x4008], desc[UR12][R96.64], P2 ;  /* 0x0400800060bb7fae */ /* 0x0007e2000912184c */
[----:B------:R-:W-:Y:S01]  /*4980*/  LOP3.LUT P2, RZ, R186, 0x1, RZ, 0xc0, !PT ;  /* 0x00000001baff7812 */ /* 0x000fe2000784c0ff */
[----:B-----5:R-:W-:-:S02]  /*4990*/  IMAD.WIDE R72, R183, 0x4, R72 ;  /* 0x00000004b7487825 */ /* 0x020fc400078e0248 */
[----:B------:R4:W-:Y:S01]  /*49a0*/  LDGSTS.E [R187+0x400c], desc[UR12][R98.64], P3 ;  /* 0x0400c00062bb7fae */ /* 0x0009e2000992184c */
[----:B------:R-:W-:Y:S01]  /*49b0*/  LOP3.LUT P3, RZ, R184, 0x1, RZ, 0xc0, !PT ;  /* 0x00000001b8ff7812 */ /* 0x000fe2000786c0ff */
[C---:B------:R-:W-:Y:S01]  /*49c0*/  IMAD.WIDE R64, R183.reuse, 0x4, R64 ;  /* 0x00000004b7407825 */ /* 0x040fe200078e0240 */
[C---:B-1----:R-:W-:Y:S01]  /*49d0*/  SHF.R.U64 R156, R174.reuse, 0x16, RZ ;  /* 0x00000016ae9c7819 */ /* 0x042fe200000012ff */
[----:B------:R1:W-:Y:S01]  /*49e0*/  LDGSTS.E [R185+0x4000], desc[UR12][R100.64], P4 ;  /* 0x0400000064b97fae */ /* 0x0003e2000a12184c */
[----:B--2---:R-:W-:Y:S01]  /*49f0*/  SHF.R.U64 R94, R174, 0x15, RZ ;  /* 0x00000015ae5e7819 */ /* 0x004fe200000012ff */
[C---:B------:R-:W-:Y:S01]  /*4a00*/  IMAD.WIDE R70, R183.reuse, 0x4, R70 ;  /* 0x00000004b7467825 */ /* 0x040fe200078e0246 */
[----:B------:R-:W-:Y:S01]  /*4a10*/  LOP3.LUT P4, RZ, R156, 0x1, RZ, 0xc0, !PT ;  /* 0x000000019cff7812 */ /* 0x000fe2000788c0ff */
[----:B------:R2:W-:Y:S01]  /*4a20*/  LDGSTS.E [R185+0x4004], desc[UR12][R102.64], P5 ;  /* 0x0400400066b97fae */ /* 0x0005e2000a92184c */
[----:B------:R-:W-:Y:S01]  /*4a30*/  SHF.R.U64 R95, R174, 0x14, RZ ;  /* 0x00000014ae5f7819 */ /* 0x000fe200000012ff */
[C---:B------:R-:W-:Y:S01]  /*4a40*/  IMAD.WIDE R68, R183.reuse, 0x4, R68 ;  /* 0x00000004b7447825 */ /* 0x040fe200078e0244 */
[----:B------:R-:W-:Y:S01]  /*4a50*/  LOP3.LUT P5, RZ, R94, 0x1, RZ, 0xc0, !PT ;  /* 0x000000015eff7812 */ /* 0x000fe200078ac0ff */
[----:B------:R5:W-:Y:S01]  /*4a60*/  LDGSTS.E [R185+0x4008], desc[UR12][R104.64], P6 ;  /* 0x0400800068b97fae */ /* 0x000be2000b12184c */
[C---:B------:R-:W-:Y:S01]  /*4a70*/  SHF.R.U64 R94, R174.reuse, 0x13, RZ ;  /* 0x00000013ae5e7819 */ /* 0x040fe200000012ff */
[----:B------:R-:W-:Y:S01]  /*4a80*/  IMAD.WIDE R66, R183, 0x4, R66 ;  /* 0x00000004b7427825 */ /* 0x000fe200078e0242 */
        /* <DEDUP_REMOVED lines=14> */
[----:B------:R-:W-:Y:S01]  /*4b70*/  SHF.R.U64 R94, R174, 0xf, RZ ;  /* 0x0000000fae5e7819 */ /* 0x000fe200000012ff */
[----:B------:R-:W-:Y:S01]  /*4b80*/  IMAD.WIDE R58, R183, 0x4, R58 ;  /* 0x00000004b73a7825 */ /* 0x000fe200078e023a */
[----:B------:R-:W-:Y:S01]  /*4b90*/  LOP3.LUT P5, RZ, R95, 0x1, RZ, 0xc0, !PT ;  /* 0x000000015fff7812 */ /* 0x000fe200078ac0ff */
[----:B------:R5:W-:Y:S01]  /*4ba0*/  LDGSTS.E [R181+0x400c], desc[UR12][R114.64], P6 ;  /* 0x0400c00072b57fae */ /* 0x000be2000b12184c */
[----:B------:R-:W-:Y:S01]  /*4bb0*/  LOP3.LUT P6, RZ, R94, 0x1, RZ, 0xc0, !PT ;  /* 0x000000015eff7812 */ /* 0x000fe200078cc0ff */
[C---:B------:R-:W-:Y:S01]  /*4bc0*/  IMAD.WIDE R56, R183.reuse, 0x4, R56 ;  /* 0x00000004b7387825 */ /* 0x040fe200078e0238 */
[C---:B------:R-:W-:Y:S01]  /*4bd0*/  SHF.R.U64 R95, R174.reuse, 0xe, RZ ;  /* 0x0000000eae5f7819 */ /* 0x040fe200000012ff */
        /* <DEDUP_REMOVED lines=42> */
[C---:B------:R-:W-:Y:S01]  /*4e80*/  IMAD.WIDE R32, R183.reuse, 0x4, R32 ;  /* 0x00000004b7207825 */ /* 0x040fe200078e0220 */
[----:B---3--:R-:W-:Y:S01]  /*4e90*/  CS2R R96, SRZ ;  /* 0x0000000000607805 */ /* 0x008fe2000001ff00 */
[----:B------:R-:W-:Y:S01]  /*4ea0*/  LDGSTS.E [R172+0x400c], desc[UR12][R138.64], P3 ;  /* 0x0400c0008aac7fae */ /* 0x000fe2000992184c */
[----:B------:R-:W-:Y:S01]  /*4eb0*/  LOP3.LUT P3, RZ, R94, 0x1, RZ, 0xc0, !PT ;  /* 0x000000015eff7812 */ /* 0x000fe2000786c0ff */
[C---:B------:R-:W-:Y:S01]  /*4ec0*/  IMAD.WIDE R24, R183.reuse, 0x4, R24 ;  /* 0x00000004b7187825 */ /* 0x040fe200078e0218 */
[C---:B------:R-:W-:Y:S01]  /*4ed0*/  SHF.R.U64 R94, R174.reuse, 0x2, RZ ;  /* 0x00000002ae5e7819 */ /* 0x040fe200000012ff */
[----:B------:R-:W-:Y:S01]  /*4ee0*/  LDGSTS.E [R173+0x4000], desc[UR12][R140.64], P4 ;  /* 0x040000008cad7fae */ /* 0x000fe2000a12184c */
[----:B------:R-:W-:Y:S01]  /*4ef0*/  SHF.R.U64 R174, R174, 0x1, RZ ;  /* 0x00000001aeae7819 */ /* 0x000fe200000012ff */
[----:B------:R-:W-:Y:S01]  /*4f00*/  IMAD.WIDE R30, R183, 0x4, R30 ;  /* 0x00000004b71e7825 */ /* 0x000fe200078e021e */
[----:B------:R-:W-:Y:S01]  /*4f10*/  LOP3.LUT P2, RZ, R95, 0x1, RZ, 0xc0, !PT ;  /* 0x000000015fff7812 */ /* 0x000fe2000784c0ff */
[----:B------:R-:W-:Y:S01]  /*4f20*/  LDGSTS.E [R173+0x4004], desc[UR12][R142.64], P5 ;  /* 0x040040008ead7fae */ /* 0x000fe2000a92184c */
[----:B------:R-:W-:Y:S01]  /*4f30*/  LOP3.LUT P4, RZ, R94, 0x1, RZ, 0xc0, !PT ;  /* 0x000000015eff7812 */ /* 0x000fe2000788c0ff */
[----:B------:R-:W-:Y:S01]  /*4f40*/  IMAD.WIDE R28, R183, 0x4, R28 ;  /* 0x00000004b71c7825 */ /* 0x000fe200078e021c */
[----:B------:R-:W-:Y:S01]  /*4f50*/  LOP3.LUT P5, RZ, R174, 0x1, RZ, 0xc0, !PT ;  /* 0x00000001aeff7812 */ /* 0x000fe200078ac0ff */
[----:B------:R-:W-:Y:S01]  /*4f60*/  LDGSTS.E [R173+0x4008], desc[UR12][R144.64], P6 ;  /* 0x0400800090ad7fae */ /* 0x000fe2000b12184c */
[----:B------:R-:W-:Y:S01]  /*4f70*/  ISETP.NE.U32.AND P6, PT, R175, RZ, PT ;  /* 0x000000ffaf00720c */ /* 0x000fe20003fc5070 */
[----:B------:R-:W-:Y:S01]  /*4f80*/  IMAD.WIDE R26, R183, 0x4, R26 ;  /* 0x00000004b71a7825 */ /* 0x000fe200078e021a */
[----:B------:R-:W-:-:S02]  /*4f90*/  CS2R R94, SRZ ;  /* 0x00000000005e7805 */ /* 0x000fc4000001ff00 */
[----:B----4-:R-:W-:Y:S02]  /*4fa0*/  CS2R R98, SRZ ;  /* 0x0000000000627805 */ /* 0x010fe4000001ff00 */
[----:B-1----:R-:W-:Y:S02]  /*4fb0*/  CS2R R100, SRZ ;  /* 0x0000000000647805 */ /* 0x002fe4000001ff00 */
[----:B--2---:R-:W-:Y:S02]  /*4fc0*/  CS2R R102, SRZ ;  /* 0x0000000000667805 */ /* 0x004fe4000001ff00 */
[----:B-----5:R-:W-:Y:S01]  /*4fd0*/  CS2R R104, SRZ ;  /* 0x0000000000687805 */ /* 0x020fe2000001ff00 */
[----:B------:R-:W-:Y:S01]  /*4fe0*/  LDGSTS.E [R173+0x400c], desc[UR12][R146.64], P2 ;  /* 0x0400c00092ad7fae */ /* 0x000fe2000912184c */
[----:B------:R-:W-:Y:S02]  /*4ff0*/  ISETP.LT.AND P2, PT, R2, R93, !P0 ;  /* 0x0000005d0200720c */ /* 0x000fe40004741270 */
[----:B------:R-:W-:-:S02]  /*5000*/  CS2R R106, SRZ ;  /* 0x00000000006a7805 */ /* 0x000fc4000001ff00 */
[----:B------:R-:W-:Y:S01]  /*5010*/  CS2R R108, SRZ ;  /* 0x00000000006c7805 */ /* 0x000fe2000001ff00 */
[----:B------:R-:W-:Y:S01]  /*5020*/  LDGSTS.E [R92+0x4000], desc[UR12][R148.64], P3 ;  /* 0x04000000945c7fae */ /* 0x000fe2000992184c */
[----:B------:R-:W-:Y:S02]  /*5030*/  CS2R R110, SRZ ;  /* 0x00000000006e7805 */ /* 0x000fe4000001ff00 */
[----:B------:R-:W-:Y:S02]  /*5040*/  CS2R R112, SRZ ;  /* 0x0000000000707805 */ /* 0x000fe4000001ff00 */
[----:B------:R-:W-:Y:S01]  /*5050*/  CS2R R114, SRZ ;  /* 0x0000000000727805 */ /* 0x000fe2000001ff00 */
[----:B------:R-:W-:Y:S01]  /*5060*/  LDGSTS.E [R92+0x4004], desc[UR12][R150.64], P4 ;  /* 0x04004000965c7fae */ /* 0x000fe2000a12184c */
[----:B------:R-:W-:Y:S02]  /*5070*/  CS2R R116, SRZ ;  /* 0x0000000000747805 */ /* 0x000fe4000001ff00 */
[----:B------:R-:W-:-:S02]  /*5080*/  CS2R R118, SRZ ;  /* 0x0000000000767805 */ /* 0x000fc4000001ff00 */
[----:B------:R-:W-:Y:S01]  /*5090*/  CS2R R120, SRZ ;  /* 0x0000000000787805 */ /* 0x000fe2000001ff00 */
[----:B------:R1:W-:Y:S01]  /*50a0*/  LDGSTS.E [R92+0x4008], desc[UR12][R90.64], P5 ;  /* 0x040080005a5c7fae */ /* 0x0003e2000a92184c */
[----:B------:R-:W-:Y:S02]  /*50b0*/  CS2R R122, SRZ ;  /* 0x00000000007a7805 */ /* 0x000fe4000001ff00 */
[----:B------:R-:W-:Y:S02]  /*50c0*/  CS2R R124, SRZ ;  /* 0x00000000007c7805 */ /* 0x000fe4000001ff00 */
[----:B------:R-:W-:Y:S01]  /*50d0*/  CS2R R126, SRZ ;  /* 0x00000000007e7805 */ /* 0x000fe2000001ff00 */
[----:B------:R2:W-:Y:S01]  /*50e0*/  LDGSTS.E [R92+0x400c], desc[UR12][R84.64], !P1 ;  /* 0x0400c000545c7fae */ /* 0x0005e2000c92184c */
[----:B------:R-:W-:Y:S02]  /*50f0*/  ISETP.GE.AND P1, PT, R19, 0x20, PT ;  /* 0x000000201300780c */ /* 0x000fe40003f26270 */
[----:B------:R-:W-:-:S02]  /*5100*/  CS2R R128, SRZ ;  /* 0x0000000000807805 */ /* 0x000fc4000001ff00 */
[----:B------:R-:W-:Y:S01]  /*5110*/  CS2R R130, SRZ ;  /* 0x0000000000827805 */ /* 0x000fe2000001ff00 */
[----:B------:R-:W0:Y:S01]  /*5120*/  LDGDEPBAR ;  /* 0x00000000000079af */ /* 0x000e220000000000 */
[----:B------:R-:W-:Y:S02]  /*5130*/  CS2R R132, SRZ ;  /* 0x0000000000847805 */ /* 0x000fe4000001ff00 */
[----:B------:R-:W-:Y:S02]  /*5140*/  CS2R R134, SRZ ;  /* 0x0000000000867805 */ /* 0x000fe4000001ff00 */
[----:B------:R-:W-:Y:S01]  /*5150*/  CS2R R136, SRZ ;  /* 0x0000000000887805 */ /* 0x000fe2000001ff00 */
[----:B------:R3:W-:Y:S01]  /*5160*/  LDGSTS.E [R169+0x10000], desc[UR12][R88.64], P6 ;  /* 0x1000000058a97fae */ /* 0x0007e2000b12184c */
[----:B-1----:R-:W-:Y:S02]  /*5170*/  CS2R R90, SRZ ;  /* 0x00000000005a7805 */ /* 0x002fe4000001ff00 */
[----:B------:R-:W-:-:S02]  /*5180*/  CS2R R138, SRZ ;  /* 0x00000000008a7805 */ /* 0x000fc4000001ff00 */
[----:B------:R-:W-:Y:S01]  /*5190*/  CS2R R140, SRZ ;  /* 0x00000000008c7805 */ /* 0x000fe2000001ff00 */
[----:B------:R1:W-:Y:S01]  /*51a0*/  LDGSTS.E [R169+0x10400], desc[UR12][R86.64], P6 ;  /* 0x1040000056a97fae */ /* 0x0003e2000b12184c */
[----:B--2---:R-:W-:Y:S02]  /*51b0*/  CS2R R92, SRZ ;  /* 0x00000000005c7805 */ /* 0x004fe4000001ff00 */
[----:B------:R-:W-:Y:S02]  /*51c0*/  CS2R R142, SRZ ;  /* 0x00000000008e7805 */ /* 0x000fe4000001ff00 */
[----:B------:R-:W-:Y:S01]  /*51d0*/  CS2R R144, SRZ ;  /* 0x0000000000907805 */ /* 0x000fe2000001ff00 */
[----:B------:R2:W-:Y:S01]  /*51e0*/  LDGSTS.E [R169+0x10800], desc[UR12][R82.64], P6 ;  /* 0x1080000052a97fae */ /* 0x0005e2000b12184c */
[----:B------:R-:W-:Y:S02]  /*51f0*/  CS2R R146, SRZ ;  /* 0x0000000000927805 */ /* 0x000fe4000001ff00 */
[----:B------:R-:W-:-:S02]  /*5200*/  CS2R R148, SRZ ;  /* 0x0000000000947805 */ /* 0x000fc4000001ff00 */
[----:B------:R-:W-:Y:S01]  /*5210*/  CS2R R150, SRZ ;  /* 0x0000000000967805 */ /* 0x000fe2000001ff00 */
[----:B------:R4:W-:Y:S01]  /*5220*/  LDGSTS.E [R169+0x10c00], desc[UR12][R74.64], P6 ;  /* 0x10c000004aa97fae */ /* 0x0009e2000b12184c */
[----:B---3--:R-:W-:Y:S02]  /*5230*/  CS2R R88, SRZ ;  /* 0x0000000000587805 */ /* 0x008fe4000001ff00 */
[----:B------:R-:W-:Y:S01]  /*5240*/  CS2R R84, SRZ ;  /* 0x0000000000547805 */ /* 0x000fe2000001ff00 */
[----:B------:R3:W-:Y:S01]  /*5250*/  LDGSTS.E [R169+0x11000], desc[UR12][R80.64], P6 ;  /* 0x1100000050a97fae */ /* 0x0007e2000b12184c */
[----:B-1----:R-:W-:-:S03]  /*5260*/  CS2R R86, SRZ ;  /* 0x0000000000567805 */ /* 0x002fc6000001ff00 */
[----:B------:R1:W-:Y:S01]  /*5270*/  LDGSTS.E [R169+0x11400], desc[UR12][R78.64], P6 ;  /* 0x114000004ea97fae */ /* 0x0003e2000b12184c */
[----:B--2---:R-:W-:-:S03]  /*5280*/  CS2R R82, SRZ ;  /* 0x0000000000527805 */ /* 0x004fc6000001ff00 */
[----:B------:R2:W-:Y:S01]  /*5290*/  LDGSTS.E [R169+0x11800], desc[UR12][R76.64], P6 ;  /* 0x118000004ca97fae */ /* 0x0005e2000b12184c */
[----:B----4-:R-:W-:-:S03]  /*52a0*/  CS2R R74, SRZ ;  /* 0x00000000004a7805 */ /* 0x010fc6000001ff00 */
[----:B------:R4:W-:Y:S01]  /*52b0*/  LDGSTS.E [R169+0x11c00], desc[UR12][R72.64], P6 ;  /* 0x11c0000048a97fae */ /* 0x0009e2000b12184c */
[----:B---3--:R-:W-:-:S03]  /*52c0*/  CS2R R80, SRZ ;  /* 0x0000000000507805 */ /* 0x008fc6000001ff00 */
        /* <DEDUP_REMOVED lines=48> */
[----:B------:R-:W0:Y:S01]  /*55d0*/  LDGDEPBAR ;  /* 0x00000000000079af */ /* 0x000e220000000000 */
[----:B-1----:R-:W-:Y:S02]  /*55e0*/  CS2R R30, SRZ ;  /* 0x00000000001e7805 */ /* 0x002fe4000001ff00 */
[----:B--2---:R-:W-:Y:S02]  /*55f0*/  CS2R R28, SRZ ;  /* 0x00000000001c7805 */ /* 0x004fe4000001ff00 */
[----:B----4-:R-:W-:Y:S01]  /*5600*/  CS2R R26, SRZ ;  /* 0x00000000001a7805 */ /* 0x010fe2000001ff00 */
[----:B------:R-:W-:Y:S06]  /*5610*/  @!P1 BRA `(.L_x_0) ;  /* 0x0000003000f89947 */ /* 0x000fec0003800000 */
[C---:B------:R-:W-:Y:S01]  /*5620*/  IMAD.SHL.U32 R57, R183.reuse, 0x8, RZ ;  /* 0x00000008b7397824 */ /* 0x040fe200078e00ff */
[----:B------:R-:W-:Y:S01]  /*5630*/  SHF.R.S32.HI R24, RZ, 0x1f, R183 ;  /* 0x0000001fff187819 */ /* 0x000fe200000114b7 */
[----:B------:R-:W-:Y:S01]  /*5640*/  IMAD.MOV.U32 R184, RZ, RZ, 0x1 ;  /* 0x00000001ffb87424 */ /* 0x000fe200078e00ff */
[----:B------:R-:W-:Y:S01]  /*5650*/  SHF.R.S32.HI R29, RZ, 0x1f, R6 ;  /* 0x0000001fff1d7819 */ /* 0x000fe20000011406 */
[----:B------:R-:W-:Y:S01]  /*5660*/  IMAD.MOV.U32 R185, RZ, RZ, -0x1 ;  /* 0xffffffffffb97424 */ /* 0x000fe200078e00ff */
[----:B------:R-:W-:Y:S01]  /*5670*/  SHF.R.S32.HI R27, RZ, 0x1f, R182 ;  /* 0x0000001fff1b7819 */ /* 0x000fe200000114b6 */
[----:B------:R-:W-:Y:S01]  /*5680*/  IMAD.MOV.U32 R187, RZ, RZ, RZ ;  /* 0x000000ffffbb7224 */ /* 0x000fe200078e00ff */
[----:B------:R-:W-:Y:S02]  /*5690*/  SHF.R.S32.HI R26, RZ, 0x1f, R19 ;  /* 0x0000001fff1a7819 */ /* 0x000fe40000011413 */
[----:B------:R-:W-:Y:S02]  /*56a0*/  CS2R R88, SRZ ;  /* 0x0000000000587805 */ /* 0x000fe4000001ff00 */
[----:B------:R-:W-:-:S02]  /*56b0*/  SHF.L.U64.HI R207, R183, 0x3, R24 ;  /* 0x00000003b7cf7819 */ /* 0x000fc40000010218 */
[----:B------:R-:W-:Y:S02]  /*56c0*/  CS2R R90, SRZ ;  /* 0x00000000005a7805 */ /* 0x000fe4000001ff00 */
[----:B------:R-:W-:Y:S02]  /*56d0*/  LEA R186, P1, R6, R57, 0x2 ;  /* 0x0000003906ba7211 */ /* 0x000fe400078210ff */
[----:B------:R-:W-:Y:S02]  /*56e0*/  CS2R R92, SRZ ;  /* 0x00000000005c7805 */ /* 0x000fe4000001ff00 */
[----:B------:R-:W-:Y:S02]  /*56f0*/  SHF.L.U64.HI R156, R182, 0x2, R27 ;  /* 0x00000002b69c7819 */ /* 0x000fe4000001021b */
[----:B------:R-:W-:Y:S02]  /*5700*/  CS2R R94, SRZ ;  /* 0x00000000005e7805 */ /* 0x000fe4000001ff00 */
[----:B------:R-:W-:-:S02]  /*5710*/  LEA.HI R213, R26, R19, RZ, 0x5 ;  /* 0x000000131ad57211 */ /* 0x000fc400078f28ff */
[----:B------:R-:W-:Y:S02]  /*5720*/  CS2R R96, SRZ ;  /* 0x0000000000607805 */ /* 0x000fe4000001ff00 */
[----:B------:R-:W-:Y:S01]  /*5730*/  LEA.HI.X R56, R6, R207, R29, 0x2, P1 ;  /* 0x000000cf06387211 */ /* 0x000fe200008f141d */
[----:B------:R1:W-:Y:S01]  /*5740*/  STL [R1], R156 ;  /* 0x0000009c01007387 */ /* 0x0003e20000100800 */
[----:B------:R-:W-:Y:S02]  /*5750*/  SHF.R.S32.HI R27, RZ, 0x1f, R14 ;  /* 0x0000001fff1b7819 */ /* 0x000fe4000001140e */
[----:B------:R-:W-:Y:S02]  /*5760*/  CS2R R98, SRZ ;  /* 0x0000000000627805 */ /* 0x000fe4000001ff00 */
[----:B------:R-:W-:Y:S02]  /*5770*/  SHF.R.S32.HI R26, RZ, 0x1f, R7 ;  /* 0x0000001fff1a7819 */ /* 0x000fe40000011407 */
[----:B------:R-:W-:-:S02]  /*5780*/  CS2R R100, SRZ ;  /* 0x0000000000647805 */ /* 0x000fc4000001ff00 */
[----:B------:R-:W-:Y:S02]  /*5790*/  SHF.R.S32.HI R6, RZ, 0x1f, R15 ;  /* 0x0000001fff067819 */ /* 0x000fe4000001140f */
[----:B------:R-:W-:Y:S02]  /*57a0*/  CS2R R102, SRZ ;  /* 0x0000000000667805 */ /* 0x000fe4000001ff00 */
[----:B------:R-:W-:Y:S02]  /*57b0*/  SHF.R.S32.HI R19, RZ, 0x1f, R8 ;  /* 0x0000001fff137819 */ /* 0x000fe40000011408 */
[----:B------:R-:W-:Y:S02]  /*57c0*/  CS2R R104, SRZ ;  /* 0x0000000000687805 */ /* 0x000fe4000001ff00 */
[----:B------:R-:W-:Y:S02]  /*57d0*/  LEA R55, P1, R14, R57, 0x2 ;  /* 0x000000390e377211 */ /* 0x000fe400078210ff */
[----:B------:R-:W-:-:S02]  /*57e0*/  CS2R R106, SRZ ;  /* 0x00000000006a7805 */ /* 0x000fc4000001ff00 */
[-C--:B------:R-:W-:Y:S02]  /*57f0*/  LEA R53, P3, R7, R57.reuse, 0x2 ;  /* 0x0000003907357211 */ /* 0x080fe400078610ff */
[----:B------:R-:W-:Y:S02]  /*5800*/  CS2R R108, SRZ ;  /* 0x00000000006c7805 */ /* 0x000fe4000001ff00 */
[-C--:B------:R-:W-:Y:S02]  /*5810*/  LEA R51, P4, R15, R57.reuse, 0x2 ;  /* 0x000000390f337211 */ /* 0x080fe400078810ff */
[----:B------:R-:W-:Y:S02]  /*5820*/  CS2R R110, SRZ ;  /* 0x00000000006e7805 */ /* 0x000fe4000001ff00 */
[----:B------:R-:W-:Y:S02]  /*5830*/  LEA R49, P5, R8, R57, 0x2 ;  /* 0x0000003908317211 */ /* 0x000fe400078a10ff */
[----:B------:R-:W-:-:S02]  /*5840*/  CS2R R112, SRZ ;  /* 0x0000000000707805 */ /* 0x000fc4000001ff00 */
[-C--:B------:R-:W-:Y:S02]  /*5850*/  LEA.HI.X R14, R14, R207.reuse, R27, 0x2, P1 ;  /* 0x000000cf0e0e7211 */ /* 0x080fe400008f141b */
[----:B------:R-:W-:Y:S02]  /*5860*/  CS2R R114, SRZ ;  /* 0x0000000000727805 */ /* 0x000fe4000001ff00 */
[-C--:B------:R-:W-:Y:S02]  /*5870*/  LEA.HI.X R54, R7, R207.reuse, R26, 0x2, P3 ;  /* 0x000000cf07367211 */ /* 0x080fe400018f141a */
[----:B------:R-:W-:Y:S02]  /*5880*/  CS2R R116, SRZ ;  /* 0x0000000000747805 */ /* 0x000fe4000001ff00 */
[----:B------:R-:W-:Y:S02]  /*5890*/  LEA.HI.X R52, R15, R207, R6, 0x2, P4 ;  /* 0x000000cf0f347211 */ /* 0x000fe400020f1406 */
[----:B------:R-:W-:-:S02]  /*58a0*/  CS2R R118, SRZ ;  /* 0x0000000000767805 */ /* 0x000fc4000001ff00 */
[----:B------:R-:W-:Y:S02]  /*58b0*/  LEA.HI.X R50, R8, R207, R19, 0x2, P5 ;  /* 0x000000cf08327211 */ /* 0x000fe400028f1413 */
[----:B------:R-:W-:Y:S02]  /*58c0*/  CS2R R120, SRZ ;  /* 0x0000000000787805 */ /* 0x000fe4000001ff00 */
        /* <DEDUP_REMOVED lines=22> */
[----:B-1----:R-:W-:Y:S02]  /*5a30*/  LEA.HI.X R156, R10, R207, R7, 0x2, P5 ;  /* 0x000000cf0a9c7211 */ /* 0x002fe400028f1407 */
[----:B------:R-:W-:Y:S02]  /*5a40*/  CS2R R144, SRZ ;  /* 0x0000000000907805 */ /* 0x000fe4000001ff00 */
[----:B------:R-:W-:Y:S02]  /*5a50*/  SHF.R.S32.HI R15, RZ, 0x1f, R18 ;  /* 0x0000001fff0f7819 */ /* 0x000fe40000011412 */
[----:B------:R-:W-:Y:S02]  /*5a60*/  CS2R R146, SRZ ;  /* 0x0000000000927805 */ /* 0x000fe4000001ff00 */
[----:B------:R-:W-:Y:S02]  /*5a70*/  SHF.R.S32.HI R6, RZ, 0x1f, R11 ;  /* 0x0000001fff067819 */ /* 0x000fe4000001140b */
[----:B------:R-:W-:-:S02]  /*5a80*/  CS2R R148, SRZ ;  /* 0x0000000000947805 */ /* 0x000fc4000001ff00 */
[----:B------:R-:W-:Y:S02]  /*5a90*/  SHF.R.S32.HI R7, RZ, 0x1f, R12 ;  /* 0x0000001fff077819 */ /* 0x000fe4000001140c */
[----:B------:R-:W-:Y:S02]  /*5aa0*/  CS2R R150, SRZ ;  /* 0x0000000000967805 */ /* 0x000fe4000001ff00 */
[-C--:B------:R-:W-:Y:S02]  /*5ab0*/  LEA R17, P1, R18, R57.reuse, 0x2 ;  /* 0x0000003912117211 */ /* 0x080fe400078210ff */
[----:B------:R-:W-:Y:S02]  /*5ac0*/  CS2R R58, SRZ ;  /* 0x00000000003a7805 */ /* 0x000fe4000001ff00 */
[----:B------:R-:W-:Y:S02]  /*5ad0*/  LEA R19, P3, R11, R57, 0x2 ;  /* 0x000000390b137211 */ /* 0x000fe400078610ff */
[----:B------:R-:W-:-:S02]  /*5ae0*/  CS2R R60, SRZ ;  /* 0x00000000003c7805 */ /* 0x000fc4000001ff00 */
[-C--:B------:R-:W-:Y:S02]  /*5af0*/  LEA R36, P5, R12, R57.reuse, 0x2 ;  /* 0x000000390c247211 */ /* 0x080fe400078a10ff */
[----:B------:R-:W-:Y:S02]  /*5b00*/  CS2R R62, SRZ ;  /* 0x00000000003e7805 */ /* 0x000fe4000001ff00 */
[----:B------:R-:W-:Y:S02]  /*5b10*/  SHF.R.S32.HI R9, RZ, 0x1f, R154 ;  /* 0x0000001fff097819 */ /* 0x000fe4000001149a */
[----:B------:R-:W-:Y:S02]  /*5b20*/  CS2R R64, SRZ ;  /* 0x0000000000407805 */ /* 0x000fe4000001ff00 */
[----:B------:R-:W-:Y:S02]  /*5b30*/  LEA R38, P4, R154, R57, 0x2 ;  /* 0x000000399a267211 */ /* 0x000fe400078810ff */
[----:B------:R-:W-:-:S02]  /*5b40*/  CS2R R66, SRZ ;  /* 0x0000000000427805 */ /* 0x000fc4000001ff00 */
[-C--:B------:R-:W-:Y:S02]  /*5b50*/  LEA.HI.X R41, R18, R207.reuse, R15, 0x2, P1 ;  /* 0x000000cf12297211 */ /* 0x080fe400008f140f */
[-C--:B------:R-:W-:Y:S02]  /*5b60*/  LEA.HI.X R40, R11, R207.reuse, R6, 0x2, P3 ;  /* 0x000000cf0b287211 */ /* 0x080fe400018f1406 */
[-C--:B------:R-:W-:Y:S02]  /*5b70*/  LEA.HI.X R37, R12, R207.reuse, R7, 0x2, P5 ;  /* 0x000000cf0c257211 */ /* 0x080fe400028f1407 */
[----:B------:R-:W-:Y:S02]  /*5b80*/  LEA.HI.X R39, R154, R207, R9, 0x2, P4 ;  /* 0x000000cf9a277211 */ /* 0x000fe400020f1409 */
[----:B------:R-:W-:Y:S02]  /*5b90*/  SHF.R.S32.HI R10, RZ, 0x1f, R153 ;  /* 0x0000001fff0a7819 */ /* 0x000fe40000011499 */
[----:B------:R-:W-:-:S02]  /*5ba0*/  SHF.R.S32.HI R8, RZ, 0x1f, R13 ;  /* 0x0000001fff087819 */ /* 0x000fc4000001140d */
[----:B------:R-:W-:Y:S02]  /*5bb0*/  SHF.R.S32.HI R6, RZ, 0x1f, R23 ;  /* 0x0000001fff067819 */ /* 0x000fe40000011417 */
[-C--:B------:R-:W-:Y:S02]  /*5bc0*/  LEA R34, P1, R153, R57.reuse, 0x2 ;  /* 0x0000003999227211 */ /* 0x080fe400078210ff */
[-C--:B------:R-:W-:Y:S02]  /*5bd0*/  LEA R32, P3, R13, R57.reuse, 0x2 ;  /* 0x000000390d207211 */ /* 0x080fe400078610ff */
[----:B------:R-:W-:Y:S02]  /*5be0*/  LEA R31, P5, R23, R57, 0x2 ;  /* 0x00000039171f7211 */ /* 0x000fe400078a10ff */
[----:B------:R-:W-:Y:S02]  /*5bf0*/  SHF.R.S32.HI R28, RZ, 0x1f, R5 ;  /* 0x0000001fff1c7819 */ /* 0x000fe40000011405 */
[----:B------:R-:W-:-:S02]  /*5c00*/  SHF.R.S32.HI R7, RZ, 0x1f, R152 ;  /* 0x0000001fff077819 */ /* 0x000fc40000011498 */
[----:B------:R-:W-:Y:S02]  /*5c10*/  LEA R157, P4, R152, R57, 0x2 ;  /* 0x00000039989d7211 */ /* 0x000fe400078810ff */
[----:B------:R-:W-:Y:S02]  /*5c20*/  SHF.R.S32.HI R25, RZ, 0x1f, R176 ;  /* 0x0000001fff197819 */ /* 0x000fe400000114b0 */
[-C--:B------:R-:W-:Y:S02]  /*5c30*/  LEA.HI.X R35, R153, R207.reuse, R10, 0x2, P1 ;  /* 0x000000cf99237211 */ /* 0x080fe400008f140a */
[-C--:B------:R-:W-:Y:S02]  /*5c40*/  LEA.HI.X R33, R13, R207.reuse, R8, 0x2, P3 ;  /* 0x000000cf0d217211 */ /* 0x080fe400018f1408 */
[----:B------:R-:W-:Y:S02]  /*5c50*/  LEA.HI.X R172, R23, R207, R6, 0x2, P5 ;  /* 0x000000cf17ac7211 */ /* 0x000fe400028f1406 */
[----:B------:R-:W-:-:S02]  /*5c60*/  SHF.L.U64.HI R5, R5, 0x2, R28 ;  /* 0x0000000205057819 */ /* 0x000fc4000001021c */
[----:B------:R-:W-:Y:S02]  /*5c70*/  LEA.HI.X R170, R152, R207, R7, 0x2, P4 ;  /* 0x000000cf98aa7211 */ /* 0x000fe400020f1407 */
[----:B------:R-:W-:Y:S02]  /*5c80*/  SHF.R.S32.HI R9, RZ, 0x1f, R22 ;  /* 0x0000001fff097819 */ /* 0x000fe40000011416 */
[----:B------:R-:W-:Y:S02]  /*5c90*/  SHF.R.S32.HI R8, RZ, 0x1f, R21 ;  /* 0x0000001fff087819 */ /* 0x000fe40000011415 */
[----:B------:R-:W-:Y:S02]  /*5ca0*/  SHF.R.S32.HI R6, RZ, 0x1f, R155 ;  /* 0x0000001fff067819 */ /* 0x000fe4000001149b */
[-C--:B------:R-:W-:Y:S02]  /*5cb0*/  LEA R30, P1, R22, R57.reuse, 0x2 ;  /* 0x00000039161e7211 */ /* 0x080fe400078210ff */
[----:B------:R-:W-:-:S02]  /*5cc0*/  LEA R29, P3, R21, R57, 0x2 ;  /* 0x00000039151d7211 */ /* 0x000fc400078610ff */
[-C--:B------:R-:W-:Y:S02]  /*5cd0*/  LEA R27, P5, R155, R57.reuse, 0x2 ;  /* 0x000000399b1b7211 */ /* 0x080fe400078a10ff */
[----:B------:R-:W-:Y:S02]  /*5ce0*/  SHF.R.S32.HI R7, RZ, 0x1f, R20 ;  /* 0x0000001fff077819 */ /* 0x000fe40000011414 */
[----:B------:R-:W-:Y:S02]  /*5cf0*/  LEA R28, P4, R20, R57, 0x2 ;  /* 0x00000039141c7211 */ /* 0x000fe400078810ff */
[----:B------:R-:W-:Y:S02]  /*5d00*/  SHF.L.U64.HI R25, R176, 0x2, R25 ;  /* 0x00000002b0197819 */ /* 0x000fe40000010219 */
[-C--:B------:R-:W-:Y:S02]  /*5d10*/  LEA.HI.X R173, R22, R207.reuse, R9, 0x2, P1 ;  /* 0x000000cf16ad7211 */ /* 0x080fe400008f1409 */
[----:B------:R-:W-:-:S02]  /*5d20*/  LEA.HI.X R174, R21, R207, R8, 0x2, P3 ;  /* 0x000000cf15ae7211 */ /* 0x000fc400018f1408 */
[-C--:B------:R-:W-:Y:S02]  /*5d30*/  LEA.HI.X R176, R155, R207.reuse, R6, 0x2, P5 ;  /* 0x000000cf9bb07211 */ /* 0x080fe400028f1406 */
[----:B------:R-:W-:Y:S02]  /*5d40*/  LEA.HI.X R175, R20, R207, R7, 0x2, P4 ;  /* 0x000000cf14af7211 */ /* 0x000fe400020f1407 */
[----:B------:R-:W-:Y:S02]  /*5d50*/  SHF.R.S32.HI R9, RZ, 0x1f, R158 ;  /* 0x0000001fff097819 */ /* 0x000fe4000001149e */
[----:B------:R-:W-:Y:S02]  /*5d60*/  SHF.R.S32.HI R8, RZ, 0x1f, R159 ;  /* 0x0000001fff087819 */ /* 0x000fe4000001149f */
[----:B------:R-:W-:Y:S02]  /*5d70*/  SHF.R.S32.HI R6, RZ, 0x1f, R161 ;  /* 0x0000001fff067819 */ /* 0x000fe400000114a1 */
[----:B------:R-:W-:-:S02]  /*5d80*/  LEA R169, P1, R158, R57, 0x2 ;  /* 0x000000399ea97211 */ /* 0x000fc400078210ff */
[-C--:B------:R-:W-:Y:S02]  /*5d90*/  LEA R171, P3, R159, R57.reuse, 0x2 ;  /* 0x000000399fab7211 */ /* 0x080fe400078610ff */
[-C--:B------:R-:W-:Y:S02]  /*5da0*/  LEA R194, P5, R161, R57.reuse, 0x2 ;  /* 0x00000039a1c27211 */ /* 0x080fe400078a10ff */
[----:B------:R-:W-:Y:S02]  /*5db0*/  SHF.R.S32.HI R7, RZ, 0x1f, R160 ;  /* 0x0000001fff077819 */ /* 0x000fe400000114a0 */
[----:B------:R-:W-:Y:S02]  /*5dc0*/  LEA R192, P4, R160, R57, 0x2 ;  /* 0x00000039a0c07211 */ /* 0x000fe400078810ff */
        /* <DEDUP_REMOVED lines=18> */
[-C--:B------:R-:W-:Y:S02]  /*5ef0*/  LEA R204, P1, R166, R57.reuse, 0x2 ;  /* 0x00000039a6cc7211 */ /* 0x080fe400078210ff */
[----:B------:R-:W-:-:S02]  /*5f00*/  LEA R206, P3, R167, R57, 0x2 ;  /* 0x00000039a7ce7211 */ /* 0x000fc400078610ff */
[----:B------:R-:W-:Y:S02]  /*5f10*/  SHF.R.S32.HI R7, RZ, 0x1f, R168 ;  /* 0x0000001fff077819 */ /* 0x000fe400000114a8 */
[----:B------:R-:W-:Y:S02]  /*5f20*/  LEA R208, P4, R168, R57, 0x2 ;  /* 0x00000039a8d07211 */ /* 0x000fe400078810ff */
[-C--:B------:R-:W-:Y:S02]  /*5f30*/  LEA.HI.X R203, R166, R207.reuse, R9, 0x2, P1 ;  /* 0x000000cfa6cb7211 */ /* 0x080fe400008f1409 */
[-C--:B------:R-:W-:Y:S02]  /*5f40*/  LEA.HI.X R205, R167, R207.reuse, R6, 0x2, P3 ;  /* 0x000000cfa7cd7211 */ /* 0x080fe400018f1406 */
[----:B------:R-:W-:Y:S02]  /*5f50*/  LEA.HI.X R207, R168, R207, R7, 0x2, P4 ;  /* 0x000000cfa8cf7211 */ /* 0x000fe400020f1407 */
[----:B------:R-:W-:-:S02]  /*5f60*/  IADD3 R186, P5, R186, UR6, RZ ;  /* 0x00000006baba7c10 */ /* 0x000fc4000ffbe0ff */
[----:B------:R-:W-:Y:S02]  /*5f70*/  IADD3 R6, P4, R55, UR6, RZ ;  /* 0x0000000637067c10 */ /* 0x000fe4000ff9e0ff */
[----:B------:R-:W-:Y:S02]  /*5f80*/  IADD3.X R12, R56, UR7, RZ, P5, !PT ;  /* 0x00000007380c7c10 */ /* 0x000fe4000affe4ff */
[----:B------:R-:W-:Y:S02]  /*5f90*/  CS2R R56, SRZ ;  /* 0x0000000000387805 */ /* 0x000fe4000001ff00 */
[----:B------:R-:W-:Y:S02]  /*5fa0*/  IADD3.X R14, R14, UR7, RZ, P4, !PT ;  /* 0x000000070e0e7c10 */ /* 0x000fe4000a7fe4ff */
[----:B------:R-:W-:Y:S02]  /*5fb0*/  IADD3 R7, P6, R53, UR6, RZ ;  /* 0x0000000635077c10 */ /* 0x000fe4000ffde0ff */
[----:B------:R-:W-:-:S02]  /*5fc0*/  IADD3 R8, P5, R51, UR6, RZ ;  /* 0x0000000633087c10 */ /* 0x000fc4000ffbe0ff */
[----:B------:R-:W-:Y:S02]  /*5fd0*/  IADD3 R10, P4, R49, UR6, RZ ;  /* 0x00000006310a7c10 */ /* 0x000fe4000ff9e0ff */
[----:B------:R-:W-:Y:S02]  /*5fe0*/  IADD3.X R16, R54, UR7, RZ, P6, !PT ;  /* 0x0000000736107c10 */ /* 0x000fe4000b7fe4ff */
[----:B------:R-:W-:Y:S02]  /*5ff0*/  CS2R R54, SRZ ;  /* 0x0000000000367805 */ /* 0x000fe4000001ff00 */
[----:B------:R-:W-:Y:S02]  /*6000*/  IADD3.X R18, R52, UR7, RZ, P5, !PT ;  /* 0x0000000734127c10 */ /* 0x000fe4000affe4ff */
[----:B------:R-:W-:Y:S02]  /*6010*/  CS2R R52, SRZ ;  /* 0x0000000000347805 */ /* 0x000fe4000001ff00 */
[----:B------:R-:W-:-:S02]  /*6020*/  IADD3.X R20, R50, UR7, RZ, P4, !PT ;  /* 0x0000000732147c10 */ /* 0x000fc4000a7fe4ff */
[----:B------:R-:W-:Y:S02]  /*6030*/  CS2R R50, SRZ ;  /* 0x0000000000327805 */ /* 0x000fe4000001ff00 */
[----:B------:R-:W-:Y:S02]  /*6040*/  IADD3 R9, P6, R47, UR6, RZ ;  /* 0x000000062f097c10 */ /* 0x000fe4000ffde0ff */
[----:B------:R-:W-:Y:S02]  /*6050*/  IADD3 R11, P5, R45, UR6, RZ ;  /* 0x000000062d0b7c10 */ /* 0x000fe4000ffbe0ff */
[----:B------:R-:W-:Y:S02]  /*6060*/  IADD3 R13, P4, R43, UR6, RZ ;  /* 0x000000062b0d7c10 */ /* 0x000fe4000ff9e0ff */
[----:B------:R-:W-:Y:S02]  /*6070*/  IADD3.X R22, R48, UR7, RZ, P6, !PT ;  /* 0x0000000730167c10 */ /* 0x000fe4000b7fe4ff */
[----:B------:R-:W-:-:S02]  /*6080*/  CS2R R48, SRZ ;  /* 0x0000000000307805 */ /* 0x000fc4000001ff00 */
[----:B------:R-:W-:Y:S02]  /*6090*/  IADD3.X R152, R46, UR7, RZ, P5, !PT ;  /* 0x000000072e987c10 */ /* 0x000fe4000affe4ff */
[----:B------:R-:W-:Y:S02]  /*60a0*/  CS2R R46, SRZ ;  /* 0x00000000002e7805 */ /* 0x000fe4000001ff00 */
[----:B------:R-:W-:Y:S02]  /*60b0*/  IADD3.X R154, R44, UR7, RZ, P4, !PT ;  /* 0x000000072c9a7c10 */ /* 0x000fe4000a7fe4ff */
[----:B------:R-:W-:Y:S02]  /*60c0*/  CS2R R44, SRZ ;  /* 0x00000000002c7805 */ /* 0x000fe4000001ff00 */
[----:B------:R-:W-:Y:S02]  /*60d0*/  IADD3 R15, P6, R42, UR6, RZ ;  /* 0x000000062a0f7c10 */ /* 0x000fe4000ffde0ff */
[----:B------:R-:W-:-:S02]  /*60e0*/  CS2R R42, SRZ ;  /* 0x00000000002a7805 */ /* 0x000fc4000001ff00 */
[----:B------:R-:W-:Y:S02]  /*60f0*/  IADD3 R17, P5, R17, UR6, RZ ;  /* 0x0000000611117c10 */ /* 0x000fe4000ffbe0ff */
[----:B------:R-:W-:Y:S02]  /*6100*/  IADD3 R19, P4, R19, UR6, RZ ;  /* 0x0000000613137c10 */ /* 0x000fe4000ff9e0ff */
[----:B------:R-:W-:Y:S02]  /*6110*/  IADD3.X R156, R156, UR7, RZ, P6, !PT ;  /* 0x000000079c9c7c10 */ /* 0x000fe4000b7fe4ff */
[----:B------:R-:W-:Y:S02]  /*6120*/  IADD3.X R158, R41, UR7, RZ, P5, !PT ;  /* 0x00000007299e7c10 */ /* 0x000fe4000affe4ff */
[----:B------:R-:W-:Y:S02]  /*6130*/  IADD3.X R160, R40, UR7, RZ, P4, !PT ;  /* 0x0000000728a07c10 */ /* 0x000fe4000a7fe4ff */
[----:B------:R-:W-:-:S02]  /*6140*/  CS2R R40, SRZ ;  /* 0x0000000000287805 */ /* 0x000fc4000001ff00 */
[----:B------:R-:W-:Y:S02]  /*6150*/  IADD3 R21, P6, R38, UR6, RZ ;  /* 0x0000000626157c10 */ /* 0x000fe4000ffde0ff */
[----:B------:R-:W-:Y:S02]  /*6160*/  IADD3 R23, P5, R36, UR6, RZ ;  /* 0x0000000624177c10 */ /* 0x000fe4000ffbe0ff */
[----:B------:R-:W-:Y:S02]  /*6170*/  IADD3 R153, P4, R34, UR6, RZ ;  /* 0x0000000622997c10 */ /* 0x000fe4000ff9e0ff */
[----:B------:R-:W-:Y:S02]  /*6180*/  IADD3.X R162, R39, UR7, RZ, P6, !PT ;  /* 0x0000000727a27c10 */ /* 0x000fe4000b7fe4ff */
[----:B------:R-:W-:Y:S02]  /*6190*/  CS2R R38, SRZ ;  /* 0x0000000000267805 */ /* 0x000fe4000001ff00 */
[----:B------:R-:W-:-:S02]  /*61a0*/  IADD3.X R164, R37, UR7, RZ, P5, !PT ;  /* 0x0000000725a47c10 */ /* 0x000fc4000affe4ff */
[----:B------:R-:W-:Y:S02]  /*61b0*/  CS2R R36, SRZ ;  /* 0x0000000000247805 */ /* 0x000fe4000001ff00 */
[----:B------:R-:W-:Y:S02]  /*61c0*/  IADD3.X R166, R35, UR7, RZ, P4, !PT ;  /* 0x0000000723a67c10 */ /* 0x000fe4000a7fe4ff */
[----:B------:R-:W-:Y:S02]  /*61d0*/  CS2R R34, SRZ ;  /* 0x0000000000227805 */ /* 0x000fe4000001ff00 */
[----:B------:R-:W-:Y:S02]  /*61e0*/  IADD3 R155, P6, R32, UR6, RZ ;  /* 0x00000006209b7c10 */ /* 0x000fe4000ffde0ff */
[----:B------:R-:W-:Y:S02]  /*61f0*/  IADD3 R157, P5, R157, UR6, RZ ;  /* 0x000000069d9d7c10 */ /* 0x000fe4000ffbe0ff */
[----:B------:R-:W-:-:S02]  /*6200*/  IADD3 R159, P4, R31, UR6, RZ ;  /* 0x000000061f9f7c10 */ /* 0x000fc4000ff9e0ff */
[----:B------:R-:W-:Y:S02]  /*6210*/  IADD3.X R168, R33, UR7, RZ, P6, !PT ;  /* 0x0000000721a87c10 */ /* 0x000fe4000b7fe4ff */
[----:B------:R-:W-:Y:S02]  /*6220*/  CS2R R32, SRZ ;  /* 0x0000000000207805 */ /* 0x000fe4000001ff00 */
[----:B------:R-:W-:Y:S02]  /*6230*/  IADD3.X R170, R170, UR7, RZ, P5, !PT ;  /* 0x00000007aaaa7c10 */ /* 0x000fe4000affe4ff */
[----:B------:R-:W-:Y:S02]  /*6240*/  IADD3.X R172, R172, UR7, RZ, P4, !PT ;  /* 0x00000007acac7c10 */ /* 0x000fe4000a7fe4ff */
[----:B------:R-:W-:Y:S02]  /*6250*/  IADD3 R161, P6, R30, UR6, RZ ;  /* 0x000000061ea17c10 */ /* 0x000fe4000ffde0ff */
[----:B------:R-:W-:-:S02]  /*6260*/  CS2R R30, SRZ ;  /* 0x00000000001e7805 */ /* 0x000fc4000001ff00 */
[----:B------:R-:W-:Y:S02]  /*6270*/  IADD3 R163, P5, R29, UR6, RZ ;  /* 0x000000061da37c10 */ /* 0x000fe4000ffbe0ff */
[----:B------:R-:W-:Y:S02]  /*6280*/  IADD3 R165, P4, R28, UR6, RZ ;  /* 0x000000061ca57c10 */ /* 0x000fe4000ff9e0ff */
[----:B------:R-:W-:Y:S02]  /*6290*/  CS2R R28, SRZ ;  /* 0x00000000001c7805 */ /* 0x000fe4000001ff00 */
[----:B------:R-:W-:Y:S02]  /*62a0*/  LEA R177, P3, R4, R177, 0x3 ;  /* 0x000000b104b17211 */ /* 0x000fe400078618ff */
[----:B------:R-:W-:Y:S02]  /*62b0*/  IADD3.X R173, R173, UR7, RZ, P6, !PT ;  /* 0x00000007adad7c10 */ /* 0x000fe4000b7fe4ff */
[----:B------:R-:W-:-:S02]  /*62c0*/  IADD3.X R174, R174, UR7, RZ, P5, !PT ;  /* 0x00000007aeae7c10 */ /* 0x000fc4000affe4ff */
[----:B------:R-:W-:Y:S02]  /*62d0*/  IADD3.X R175, R175, UR7, RZ, P4, !PT ;  /* 0x00000007afaf7c10 */ /* 0x000fe4000a7fe4ff */
[----:B------:R-:W-:Y:S02]  /*62e0*/  IADD3 R167, P6, R27, UR6, RZ ;  /* 0x000000061ba77c10 */ /* 0x000fe4000ffde0ff */
[----:B------:R-:W-:Y:S02]  /*62f0*/  IADD3 R169, P5, R169, UR6, RZ ;  /* 0x00000006a9a97c10 */ /* 0x000fe4000ffbe0ff */
[----:B------:R-:W-:Y:S02]  /*6300*/  IADD3 R171, P4, R171, UR6, RZ ;  /* 0x00000006abab7c10 */ /* 0x000fe4000ff9e0ff */
[----:B------:R-:W-:Y:S02]  /*6310*/  IADD3 R179, P1, R177, UR4, RZ ;  /* 0x00000004b1b37c10 */ /* 0x000fe4000ff3e0ff */
[----:B------:R-:W-:-:S02]  /*6320*/  SHF.R.S32.HI R87, RZ, 0x1f, R225 ;  /* 0x0000001fff577819 */ /* 0x000fc400000114e1 */
[----:B------:R-:W-:Y:S02]  /*6330*/  IADD3.X R176, R176, UR7, RZ, P6, !PT ;  /* 0x00000007b0b07c10 */ /* 0x000fe4000b7fe4ff */
[----:B------:R-:W-:Y:S02]  /*6340*/  IADD3.X R177, R26, UR7, RZ, P5, !PT ;  /* 0x000000071ab17c10 */ /* 0x000fe4000affe4ff */
[----:B------:R-:W-:Y:S02]  /*6350*/  CS2R R26, SRZ ;  /* 0x00000000001a7805 */ /* 0x000fe4000001ff00 */
[----:B------:R-:W-:Y:S02]  /*6360*/  IADD3.X R178, R178, UR7, RZ, P4, !PT ;  /* 0x00000007b2b27c10 */ /* 0x000fe4000a7fe4ff */
[----:B------:R-:W-:Y:S02]  /*6370*/  SHF.R.S32.HI R85, RZ, 0x1f, R227 ;  /* 0x0000001fff557819 */ /* 0x000fe400000114e3 */
[----:B------:R-:W-:-:S02]  /*6380*/  IADD3 R192, P6, R192, UR6, RZ ;  /* 0x00000006c0c07c10 */ /* 0x000fc4000ffde0ff */
[----:B------:R-:W-:Y:S02]  /*6390*/  IADD3 R194, P5, R194, UR6, RZ ;  /* 0x00000006c2c27c10 */ /* 0x000fe4000ffbe0ff */
[----:B------:R-:W-:Y:S02]  /*63a0*/  IADD3 R196, P4, R196, UR6, RZ ;  /* 0x00000006c4c47c10 */ /* 0x000fe4000ff9e0ff */
[----:B------:R-:W-:Y:S02]  /*63b0*/  SHF.R.S32.HI R86, RZ, 0x1f, R226 ;  /* 0x0000001fff567819 */ /* 0x000fe400000114e2 */
[----:B------:R-:W-:Y:S02]  /*63c0*/  SHF.R.S32.HI R83, RZ, 0x1f, R228 ;  /* 0x0000001fff537819 */ /* 0x000fe400000114e4 */
[----:B------:R-:W-:Y:S02]  /*63d0*/  SHF.R.S32.HI R84, RZ, 0x1f, R216 ;  /* 0x0000001fff547819 */ /* 0x000fe400000114d8 */
[----:B------:R-:W-:-:S02]  /*63e0*/  SHF.R.S32.HI R81, RZ, 0x1f, R230 ;  /* 0x0000001fff517819 */ /* 0x000fc400000114e6 */
[----:B------:R-:W-:Y:S02]  /*63f0*/  SHF.R.S32.HI R82, RZ, 0x1f, R229 ;  /* 0x0000001fff527819 */ /* 0x000fe400000114e5 */
[----:B------:R-:W-:Y:S02]  /*6400*/  SHF.R.S32.HI R79, RZ, 0x1f, R232 ;  /* 0x0000001fff4f7819 */ /* 0x000fe400000114e8 */
[----:B------:R-:W-:Y:S02]  /*6410*/  SHF.L.U64.HI R191, R225, 0x2, R87 ;  /* 0x00000002e1bf7819 */ /* 0x000fe40000010257 */
[----:B------:R-:W-:Y:S02]  /*6420*/  SHF.R.S32.HI R80, RZ, 0x1f, R231 ;  /* 0x0000001fff507819 */ /* 0x000fe400000114e7 */
[----:B------:R-:W-:Y:S02]  /*6430*/  SHF.R.S32.HI R77, RZ, 0x1f, R234 ;  /* 0x0000001fff4d7819 */ /* 0x000fe400000114ea */
[----:B------:R-:W-:-:S02]  /*6440*/  SHF.L.U64.HI R191, R227, 0x2, R85 ;  /* 0x00000002e3bf7819 */ /* 0x000fc40000010255 */
[----:B------:R-:W-:Y:S02]  /*6450*/  IADD3.X R189, R189, UR7, RZ, P6, !PT ;  /* 0x00000007bdbd7c10 */ /* 0x000fe4000b7fe4ff */
[----:B------:R-:W-:Y:S02]  /*6460*/  IADD3.X R193, R193, UR7, RZ, P5, !PT ;  /* 0x00000007c1c17c10 */ /* 0x000fe4000affe4ff */
[----:B------:R-:W-:Y:S02]  /*6470*/  IADD3.X R195, R195, UR7, RZ, P4, !PT ;  /* 0x00000007c3c37c10 */ /* 0x000fe4000a7fe4ff */
[----:B------:R-:W-:Y:S02]  /*6480*/  SHF.R.S32.HI R78, RZ, 0x1f, R233 ;  /* 0x0000001fff4e7819 */ /* 0x000fe400000114e9 */
[----:B------:R-:W-:Y:S02]  /*6490*/  SHF.R.S32.HI R75, RZ, 0x1f, R235 ;  /* 0x0000001fff4b7819 */ /* 0x000fe400000114eb */
[----:B------:R-:W-:-:S02]  /*64a0*/  SHF.L.U64.HI R222, R226, 0x2, R86 ;  /* 0x00000002e2de7819 */ /* 0x000fc40000010256 */
[----:B------:R-:W-:Y:S02]  /*64b0*/  CS2R R86, SRZ ;  /* 0x0000000000567805 */ /* 0x000fe4000001ff00 */
[----:B------:R-:W-:Y:S02]  /*64c0*/  SHF.L.U64.HI R191, R228, 0x2, R83 ;  /* 0x00000002e4bf7819 */ /* 0x000fe40000010253 */
[----:B------:R-:W-:Y:S02]  /*64d0*/  SHF.R.S32.HI R245, RZ, 0x1f, R4 ;  /* 0x0000001ffff57819 */ /* 0x000fe40000011404 */
[----:B------:R-:W-:Y:S02]  /*64e0*/  IADD3 R198, P6, R198, UR6, RZ ;  /* 0x00000006c6c67c10 */ /* 0x000fe4000ffde0ff */
[----:B------:R-:W-:Y:S02]  /*64f0*/  IADD3 R200, P5, R200, UR6, RZ ;  /* 0x00000006c8c87c10 */ /* 0x000fe4000ffbe0ff */
[----:B------:R-:W-:-:S02]  /*6500*/  IADD3 R202, P4, R202, UR6, RZ ;  /* 0x00000006caca7c10 */ /* 0x000fc4000ff9e0ff */
[----:B------:R-:W-:Y:S02]  /*6510*/  SHF.R.S32.HI R76, RZ, 0x1f, R217 ;  /* 0x0000001fff4c7819 */ /* 0x000fe400000114d9 */
[----:B------:R-:W-:Y:S02]  /*6520*/  SHF.R.S32.HI R73, RZ, 0x1f, R237 ;  /* 0x0000001fff497819 */ /* 0x000fe400000114ed */
[----:B------:R-:W-:Y:S02]  /*6530*/  SHF.L.U64.HI R222, R216, 0x2, R84 ;  /* 0x00000002d8de7819 */ /* 0x000fe40000010254 */
[----:B------:R-:W-:Y:S02]  /*6540*/  CS2R R84, SRZ ;  /* 0x0000000000547805 */ /* 0x000fe4000001ff00 */
[----:B------:R-:W-:Y:S02]  /*6550*/  SHF.L.U64.HI R191, R230, 0x2, R81 ;  /* 0x00000002e6bf7819 */ /* 0x000fe40000010251 */
[----:B------:R-:W-:-:S02]  /*6560*/  SHF.R.S32.HI R74, RZ, 0x1f, R236 ;  /* 0x0000001fff4a7819 */ /* 0x000fc400000114ec */
[----:B------:R-:W-:Y:S02]  /*6570*/  SHF.R.S32.HI R71, RZ, 0x1f, R239 ;  /* 0x0000001fff477819 */ /* 0x000fe400000114ef */
[----:B------:R-:W-:Y:S02]  /*6580*/  SHF.L.U64.HI R222, R229, 0x2, R82 ;  /* 0x00000002e5de7819 */ /* 0x000fe40000010252 */
[----:B------:R-:W-:Y:S02]  /*6590*/  CS2R R82, SRZ ;  /* 0x0000000000527805 */ /* 0x000fe4000001ff00 */
[----:B------:R-:W-:Y:S02]  /*65a0*/  SHF.L.U64.HI R191, R232, 0x2, R79 ;  /* 0x00000002e8bf7819 */ /* 0x000fe4000001024f */
[----:B------:R-:W-:Y:S02]  /*65b0*/  SHF.R.S32.HI R72, RZ, 0x1f, R238 ;  /* 0x0000001fff487819 */ /* 0x000fe400000114ee */
[----:B------:R-:W-:-:S02]  /*65c0*/  SHF.R.S32.HI R69, RZ, 0x1f, R241 ;  /* 0x0000001fff457819 */ /* 0x000fc400000114f1 */
[----:B------:R-:W-:Y:S02]  /*65d0*/  SHF.L.U64.HI R222, R231, 0x2, R80 ;  /* 0x00000002e7de7819 */ /* 0x000fe40000010250 */
[----:B------:R-:W-:Y:S02]  /*65e0*/  CS2R R80, SRZ ;  /* 0x0000000000507805 */ /* 0x000fe4000001ff00 */
[----:B------:R-:W-:Y:S02]  /*65f0*/  SHF.L.U64.HI R191, R234, 0x2, R77 ;  /* 0x00000002eabf7819 */ /* 0x000fe4000001024d */
[----:B------:R-:W-:Y:S02]  /*6600*/  SHF.R.S32.HI R70, RZ, 0x1f, R240 ;  /* 0x0000001fff467819 */ /* 0x000fe400000114f0 */
[----:B------:R-:W-:Y:S02]  /*6610*/  SHF.R.S32.HI R188, RZ, 0x1f, R242 ;  /* 0x0000001fffbc7819 */ /* 0x000fe400000114f2 */
[----:B------:R-:W-:-:S02]  /*6620*/  SHF.L.U64.HI R222, R233, 0x2, R78 ;  /* 0x00000002e9de7819 */ /* 0x000fc4000001024e */
[----:B------:R-:W-:Y:S02]  /*6630*/  CS2R R78, SRZ ;  /* 0x00000000004e7805 */ /* 0x000fe4000001ff00 */
[----:B------:R-:W-:Y:S02]  /*6640*/  SHF.L.U64.HI R191, R235, 0x2, R75 ;  /* 0x00000002ebbf7819 */ /* 0x000fe4000001024b */
[----:B------:R-:W-:Y:S02]  /*6650*/  IADD3.X R197, R197, UR7, RZ, P6, !PT ;  /* 0x00000007c5c57c10 */ /* 0x000fe4000b7fe4ff */
[----:B------:R-:W-:Y:S02]  /*6660*/  IADD3.X R199, R199, UR7, RZ, P5, !PT ;  /* 0x00000007c7c77c10 */ /* 0x000fe4000affe4ff */
[----:B------:R-:W-:Y:S02]  /*6670*/  IADD3.X R201, R201, UR7, RZ, P4, !PT ;  /* 0x00000007c9c97c10 */ /* 0x000fe4000a7fe4ff */
[----:B------:R-:W-:-:S02]  /*6680*/  LEA.HI.X R25, R4, R25, R245, 0x3, P3 ;  /* 0x0000001904197211 */ /* 0x000fc400018f1cf5 */
[----:B------:R-:W-:Y:S02]  /*6690*/  SHF.R.S32.HI R68, RZ, 0x1f, R209 ;  /* 0x0000001fff447819 */ /* 0x000fe400000114d1 */
[----:B------:R-:W-:Y:S02]  /*66a0*/  SHF.R.S32.HI R190, RZ, 0x1f, R243 ;  /* 0x0000001fffbe7819 */ /* 0x000fe400000114f3 */
[----:B------:R-:W-:Y:S02]  /*66b0*/  SHF.L.U64.HI R222, R217, 0x2, R76 ;  /* 0x00000002d9de7819 */ /* 0x000fe4000001024c */
[----:B------:R-:W-:Y:S02]  /*66c0*/  CS2R R76, SRZ ;  /* 0x00000000004c7805 */ /* 0x000fe4000001ff00 */
[----:B------:R-:W-:Y:S02]  /*66d0*/  SHF.L.U64.HI R191, R237, 0x2, R73 ;  /* 0x00000002edbf7819 */ /* 0x000fe40000010249 */
[----:B------:R-:W-:-:S02]  /*66e0*/  SHF.R.S32.HI R213, RZ, 0x5, R213 ;  /* 0x00000005ffd57819 */ /* 0x000fc400000114d5 */
[----:B------:R-:W-:Y:S02]  /*66f0*/  IADD3 R204, P6, R204, UR6, RZ ;  /* 0x00000006cccc7c10 */ /* 0x000fe4000ffde0ff */
[----:B------:R-:W-:Y:S02]  /*6700*/  IADD3 R206, P5, R206, UR6, RZ ;  /* 0x00000006cece7c10 */ /* 0x000fe4000ffbe0ff */
[----:B------:R-:W-:Y:S02]  /*6710*/  IADD3 R208, P4, R208, UR6, RZ ;  /* 0x00000006d0d07c10 */ /* 0x000fe4000ff9e0ff */
[----:B------:R-:W-:Y:S02]  /*6720*/  SHF.R.S32.HI R244, RZ, 0x1f, R218 ;  /* 0x0000001ffff47819 */ /* 0x000fe400000114da */
[----:B------:R-:W-:Y:S02]  /*6730*/  SHF.R.S32.HI R246, RZ, 0x1f, R219 ;  /* 0x0000001ffff67819 */ /* 0x000fe400000114db */
[----:B------:R-:W-:-:S02]  /*6740*/  SHF.R.S32.HI R247, RZ, 0x1f, R220 ;  /* 0x0000001ffff77819 */ /* 0x000fc400000114dc */
[----:B------:R-:W-:Y:S02]  /*6750*/  SHF.R.S32.HI R248, RZ, 0x1f, R214 ;  /* 0x0000001ffff87819 */ /* 0x000fe400000114d6 */
[----:B------:R-:W-:Y:S02]  /*6760*/  SHF.R.S32.HI R249, RZ, 0x1f, R221 ;  /* 0x0000001ffff97819 */ /* 0x000fe400000114dd */
[----:B------:R-:W-:Y:S02]  /*6770*/  SHF.R.S32.HI R250, RZ, 0x1f, R223 ;  /* 0x0000001ffffa7819 */ /* 0x000fe400000114df */
[----:B------:R-:W-:Y:S02]  /*6780*/  SHF.R.S32.HI R251, RZ, 0x1f, R224 ;  /* 0x0000001ffffb7819 */ /* 0x000fe400000114e0 */
[----:B------:R-:W-:Y:S02]  /*6790*/  SHF.R.S32.HI R252, RZ, 0x1f, R215 ;  /* 0x0000001ffffc7819 */ /* 0x000fe400000114d7 */
[----:B------:R-:W-:-:S02]  /*67a0*/  SHF.L.U64.HI R222, R236, 0x2, R74 ;  /* 0x00000002ecde7819 */ /* 0x000fc4000001024a */
[----:B------:R-:W-:Y:S02]  /*67b0*/  CS2R R74, SRZ ;  /* 0x00000000004a7805 */ /* 0x000fe4000001ff00 */
[----:B------:R-:W-:Y:S02]  /*67c0*/  SHF.L.U64.HI R191, R239, 0x2, R71 ;  /* 0x00000002efbf7819 */ /* 0x000fe40000010247 */
[----:B------:R-:W-:Y:S02]  /*67d0*/  SHF.L.U64.HI R222, R238, 0x2, R72 ;  /* 0x00000002eede7819 */ /* 0x000fe40000010248 */
[----:B------:R-:W-:Y:S02]  /*67e0*/  CS2R R72, SRZ ;  /* 0x0000000000487805 */ /* 0x000fe4000001ff00 */
[----:B------:R-:W-:Y:S02]  /*67f0*/  SHF.L.U64.HI R191, R241, 0x2, R69 ;  /* 0x00000002f1bf7819 */ /* 0x000fe40000010245 */
[----:B------:R-:W-:-:S02]  /*6800*/  SHF.L.U64.HI R222, R240, 0x2, R70 ;  /* 0x00000002f0de7819 */ /* 0x000fc40000010246 */
[----:B------:R-:W-:Y:S02]  /*6810*/  CS2R R70, SRZ ;  /* 0x0000000000467805 */ /* 0x000fe4000001ff00 */
[----:B------:R-:W-:Y:S02]  /*6820*/  SHF.L.U64.HI R191, R242, 0x2, R188 ;  /* 0x00000002f2bf7819 */ /* 0x000fe400000102bc */
[----:B------:R-:W-:Y:S02]  /*6830*/  IADD3.X R181, R25, UR5, RZ, P1, !PT ;  /* 0x0000000519b57c10 */ /* 0x000fe40008ffe4ff */
[C---:B------:R-:W-:Y:S01]  /*6840*/  SHF.L.U64.HI R182, R183.reuse, 0x2, R24 ;  /* 0x00000002b7b67819 */ /* 0x040fe20000010218 */
[----:B------:R-:W-:Y:S01]  /*6850*/  IMAD.SHL.U32 R183, R183, 0x4, RZ ;  /* 0x00000004b7b77824 */ /* 0x000fe200078e00ff */
[----:B------:R-:W-:Y:S02]  /*6860*/  SHF.L.U64.HI R222, R209, 0x2, R68 ;  /* 0x00000002d1de7819 */ /* 0x000fe40000010244 */
[----:B------:R-:W-:-:S02]  /*6870*/  CS2R R24, SRZ ;  /* 0x0000000000187805 */ /* 0x000fc4000001ff00 */
[----:B------:R-:W-:Y:S02]  /*6880*/  SHF.L.U64.HI R188, R243, 0x2, R190 ;  /* 0x00000002f3bc7819 */ /* 0x000fe400000102be */
[----:B------:R-:W-:Y:S02]  /*6890*/  CS2R R68, SRZ ;  /* 0x0000000000447805 */ /* 0x000fe4000001ff00 */
[----:B------:R-:W-:Y:S01]  /*68a0*/  IADD3.X R203, R203, UR7, RZ, P6, !PT ;  /* 0x00000007cbcb7c10 */ /* 0x000fe2000b7fe4ff */
[----:B------:R-:W-:Y:S01]  /*68b0*/  VIADD R188, R213, 0xfffffffe ;  /* 0xfffffffed5bc7836 */ /* 0x000fe20000000000 */
[----:B------:R-:W-:Y:S02]  /*68c0*/  IADD3.X R205, R205, UR7, RZ, P5, !PT ;  /* 0x00000007cdcd7c10 */ /* 0x000fe4000affe4ff */
[----:B------:R-:W-:Y:S02]  /*68d0*/  IADD3.X R207, R207, UR7, RZ, P4, !PT ;  /* 0x00000007cfcf7c10 */ /* 0x000fe4000a7fe4ff */
[----:B------:R-:W-:-:S02]  /*68e0*/  SHF.L.U64.HI R245, R4, 0x2, R245 ;  /* 0x0000000204f57819 */ /* 0x000fc400000102f5 */
[----:B------:R-:W-:Y:S02]  /*68f0*/  SHF.L.U64.HI R244, R218, 0x2, R244 ;  /* 0x00000002daf47819 */ /* 0x000fe400000102f4 */
[----:B------:R-:W-:Y:S02]  /*6900*/  SHF.L.U64.HI R246, R219, 0x2, R246 ;  /* 0x00000002dbf67819 */ /* 0x000fe400000102f6 */
[----:B------:R-:W-:Y:S02]  /*6910*/  SHF.L.U64.HI R247, R220, 0x2, R247 ;  /* 0x00000002dcf77819 */ /* 0x000fe400000102f7 */
[----:B------:R-:W-:Y:S02]  /*6920*/  SHF.L.U64.HI R248, R214, 0x2, R248 ;  /* 0x00000002d6f87819 */ /* 0x000fe400000102f8 */
[----:B------:R-:W-:Y:S02]  /*6930*/  SHF.L.U64.HI R249, R221, 0x2, R249 ;  /* 0x00000002ddf97819 */ /* 0x000fe400000102f9 */
[----:B------:R-:W-:-:S02]  /*6940*/  SHF.L.U64.HI R250, R223, 0x2, R250 ;  /* 0x00000002dffa7819 */ /* 0x000fc400000102fa */
[----:B------:R-:W-:Y:S02]  /*6950*/  SHF.L.U64.HI R251, R224, 0x2, R251 ;  /* 0x00000002e0fb7819 */ /* 0x000fe400000102fb */
[----:B------:R-:W-:-:S07]  /*6960*/  SHF.L.U64.HI R252, R215, 0x2, R252 ;  /* 0x00000002d7fc7819 */ /* 0x000fce00000102fc */
.L_x_1:
[----:B------:R-:W1:Y:S01]  /*6970*/  S2R R222, SR_CgaCtaId ;  /* 0x0000000000de7919 */ /* 0x000e620000008800 */
[----:B------:R-:W-:Y:S01]  /*6980*/  VIADD R185, R185, 0x1 ;  /* 0x00000001b9b97836 */ /* 0x000fe20000000000 */
[----:B------:R-:W-:Y:S01]  /*6990*/  MOV R191, 0x400 ;  /* 0x0000040000bf7802 */ /* 0x000fe20000000f00 */
[----:B------:R-:W-:-:S04]  /*69a0*/  DEPBAR.LE SB0, 0x2 ;  /* 0x000080800000791a */ /* 0x000fc80000000000 */
[----:B------:R-:W-:Y:S01]  /*69b0*/  BAR.SYNC.DEFER_BLOCKING 0x0 ;  /* 0x0000000000007b1d */ /* 0x000fe20000010000 */
[C---:B------:R-:W-:Y:S01]  /*69c0*/  ISETP.GT.AND P1, PT, R185.reuse, 0x2, PT ;  /* 0x00000002b900780c */ /* 0x040fe20003f24270 */
[----:B------:R-:W-:Y:S01]  /*69d0*/  VIADD R184, R184, 0x1 ;  /* 0x00000001b8b87836 */ /* 0x000fe20000000000 */
[----:B------:R-:W-:Y:S02]  /*69e0*/  ISETP.GT.AND P3, PT, R180, RZ, PT ;  /* 0x000000ffb400720c */ /* 0x000fe40003f64270 */
[----:B------:R-:W-:Y:S01]  /*69f0*/  SEL R185, R185, RZ, !P1 ;  /* 0x000000ffb9b97207 */ /* 0x000fe20004800000 */
[----:B------:R-:W-:Y:S01]  /*6a00*/  UMOV UR5, 0x40000040 ;  /* 0x4000004000057882 */ /* 0x000fe20000000000 */
[----:B------:R-:W-:Y:S01]  /*6a10*/  UMOV UR7, 0x40000040 ;  /* 0x4000004000077882 */ /* 0x000fe20000000000 */
[----:B------:R-:W-:Y:S01]  /*6a20*/  WARPGROUP.ARRIVE ;  /* 0x00000000000079c5 */ /* 0x000fe20000000000 */
[----:B-1----:R-:W-:Y:S01]  /*6a30*/  LEA R191, R222, R191, 0x18 ;  /* 0x000000bfdebf7211 */ /* 0x002fe200078ec0ff */
[----:B------:R-:W-:-:S04]  /*6a40*/  VIADD R222, R213, 0xfffffffe ;  /* 0xfffffffed5de7836 */ /* 0x000fc80000000000 */
[----:B------:R-:W-:-:S04]  /*6a50*/  IMAD R190, R185, 0x4000, R191 ;  /* 0x00004000b9be7824 */ /* 0x000fc800078e02bf */
[----:B------:R-:W-:Y:S01]  /*6a60*/  VIADD R188, R190, 0xc000 ;  /* 0x0000c000bebc7836 */ /* 0x000fe20000000000 */
[----:B------:R-:W-:-:S04]  /*6a70*/  SHF.R.U32.HI R190, RZ, 0x4, R190 ;  /* 0x00000004ffbe7819 */ /* 0x000fc800000116be */
[----:B------:R-:W-:Y:S02]  /*6a80*/  SHF.R.U32.HI R188, RZ, 0x4, R188 ;  /* 0x00000004ffbc7819 */ /* 0x000fe400000116bc */
[----:B------:R-:W-:Y:S02]  /*6a90*/  SGXT.U32 R190, R190, 0xe ;  /* 0x0000000ebebe781a */ /* 0x000fe40000000000 */
[----:B------:R-:W-:Y:S02]  /*6aa0*/  SGXT.U32 R188, R188, 0xe ;  /* 0x0000000ebcbc781a */ /* 0x000fe40000000000 */
[----:B------:R-:W-:Y:S02]  /*6ab0*/  R2UR UR4, R190 ;  /* 0x00000000be0472ca */ /* 0x000fe400000e0000 */
[----:B------:R-:W-:Y:S02]  /*6ac0*/  R2UR UR6, R188 ;  /* 0x00000000bc0672ca */ /* 0x000fe400000e0000 */
[----:B------:R-:W-:-:S04]  /*6ad0*/  IADD3 R190, P1, R190, 0x2, RZ ;  /* 0x00000002bebe7810 */ /* 0x000fc80007f3e0ff */
[----:B------:R-:W-:Y:S01]  /*6ae0*/  R2UR UR8, R190 ;  /* 0x00000000be0872ca */ /* 0x000fe200000e0000 */
[----:B------:R-:W-:-:S05]  /*6af0*/  IMAD.MOV.U32 R190, RZ, RZ, RZ ;  /* 0x000000ffffbe7224 */ /* 0x000fca00078e00ff */
[----:B------:R-:W-:Y:S01]  /*6b00*/  IADD3.X R190, R190, 0x40000040, RZ, P1, !PT ;  /* 0x40000040bebe7810 */ /* 0x000fe20000ffe4ff */
[----:B------:R-:W-:Y:S01]  /*6b10*/  HGMMA.64x128x8.F32.TF32 R88, gdesc[UR4], R88 ;  /* 0x05e00000045879f0 */ /* 0x000fe20008702858 */
[----:B------:R-:W-:Y:S02]  /*6b20*/  IADD3 R188, P1, R188, 0x2, RZ ;  /* 0x00000002bcbc7810 */ /* 0x000fe40007f3e0ff */
[----:B------:R-:W-:Y:S01]  /*6b30*/  R2UR UR9, R190 ;  /* 0x00000000be0972ca */ /* 0x000fe200000e0000 */
[----:B------:R-:W-:Y:S01]  /*6b40*/  IMAD.MOV.U32 R190, RZ, RZ, RZ ;  /* 0x000000ffffbe7224 */ /* 0x000fe200078e00ff */
[----:B------:R-:W-:Y:S02]  /*6b50*/  R2UR UR10, R188 ;  /* 0x00000000bc0a72ca */ /* 0x000fe400000e0000 */
[----:B------:R-:W-:Y:S02]  /*6b60*/  SEL R188, RZ, 0x4, !P3 ;  /* 0x00000004ffbc7807 */ /* 0x000fe40005800000 */
[----:B------:R-:W-:-:S02]  /*6b70*/  IADD3.X R190, R190, 0x40000040, RZ, P1, !PT ;  /* 0x40000040bebe7810 */ /* 0x000fc40000ffe4ff */
[----:B------:R-:W-:Y:S02]  /*6b80*/  ISETP.GE.AND P1, PT, R187, R222, PT ;  /* 0x000000debb00720c */ /* 0x000fe40003f26270 */
[----:B------:R-:W-:Y:S01]  /*6b90*/  R2UR UR11, R190 ;  /* 0x00000000be0b72ca */ /* 0x000fe200000e0000 */
[----:B------:R-:W-:Y:S01]  /*6ba0*/  IMAD.MOV.U32 R190, RZ, RZ, R179 ;  /* 0x000000ffffbe7224 */ /* 0x000fe200078e00b3 */
[----:B------:R-:W-:Y:S01]  /*6bb0*/  ISETP.GT.AND P3, PT, R184, 0x2, PT ;  /* 0x00000002b800780c */ /* 0x000fe20003f64270 */
[----:B------:R-:W-:Y:S01]  /*6bc0*/  UIADD3.64 UR16, UR8, 0x2, URZ ;  /* 0x0000000208107897 */ /* 0x000fe2000fffe03f */
[----:B------:R-:W-:Y:S01]  /*6bd0*/  SEL R188, R188, RZ, !P1 ;  /* 0x000000ffbcbc7207 */ /* 0x000fe20004800000 */
[----:B------:R-:W-:Y:S01]  /*6be0*/  UIADD3.64 UR20, UR8, 0x4, URZ ;  /* 0x0000000408147897 */ /* 0x000fe2000fffe03f */
[----:B------:R-:W-:Y:S01]  /*6bf0*/  SEL R184, R184, RZ, !P3 ;  /* 0x000000ffb8b87207 */ /* 0x000fe20005800000 */
[----:B------:R-:W-:Y:S01]  /*6c00*/  UIADD3.64 UR4, UR8, 0x1fe, URZ ;  /* 0x000001fe08047897 */ /* 0x000fe2000fffe03f */
[----:B------:R-:W-:-:S02]  /*6c10*/  ISETP.NE.U32.AND P4, PT, R188, RZ, PT ;  /* 0x000000ffbc00720c */ /* 0x000fc40003f85070 */
[----:B------:R-:W-:Y:S01]  /*6c20*/  ISETP.GT.AND P3, PT, R180, 0x1, PT ;  /* 0x00000001b400780c */ /* 0x000fe20003f64270 */
[----:B------:R-:W-:Y:S02]  /*6c30*/  IMAD R188, R184, 0x4000, R191 ;  /* 0x00004000b8bc7824 */ /* 0x000fe400078e02bf */
[----:B------:R-:W-:Y:S01]  /*6c40*/  UIADD3.64 UR18, UR10, 0x2, URZ ;  /* 0x000000020a127897 */ /* 0x000fe2000fffe03f */
[----:B------:R-:W-:Y:S01]  /*6c50*/  IMAD.MOV.U32 R191, RZ, RZ, R181 ;  /* 0x000000ffffbf7224 */ /* 0x000fe200078e00b5 */
[----:B------:R-:W-:Y:S01]  /*6c60*/  UIADD3.64 UR22, UR10, 0x4, URZ ;  /* 0x000000040a167897 */ /* 0x000fe2000fffe03f */
[----:B------:R-:W-:Y:S01]  /*6c70*/  IMAD.IADD R222, R0, 0x1, R188 ;  /* 0x0000000100de7824 */ /* 0x000fe200078e02bc */
[----:B------:R-:W-:-:S12]  /*6c80*/  HGMMA.64x128x8.F32.TF32 R88, gdesc[UR8], R88 ;  /* 0x05e00000085879f0 */ /* 0x000fd80008702858 */
[----:B------:R-:W-:Y:S01]  /*6c90*/  HGMMA.64x128x8.F32.TF32 R88, gdesc[UR16], R88 ;  /* 0x05e00000105879f0 */ /* 0x000fe20008702858 */
[----:B------:R-:W-:-:S11]  /*6ca0*/  UIADD3.64 UR16, UR8, 0x202, URZ ;  /* 0x0000020208107897 */ /* 0x000fd6000fffe03f */
[----:B------:R-:W-:-:S12]  /*6cb0*/  HGMMA.64x128x8.F32.TF32 R88, gdesc[UR20], R88 ;  /* 0x05e00000145879f0 */ /* 0x000fd80008702858 */
[----:B------:R-:W-:Y:S01]  /*6cc0*/  HGMMA.64x128x8.F32.TF32 R24, gdesc[UR4], R24 ;  /* 0x05e00000041879f0 */ /* 0x000fe20008702818 */
[----:B------:R-:W-:Y:S01]  /*6cd0*/  UIADD3.64 UR4, UR8, 0x200, URZ ;  /* 0x0000020008047897 */ /* 0x000fe2000fffe03f */
[----:B------:R-:W-:Y:S01]  /*6ce0*/  UMOV UR6, UR10 ;  /* 0x0000000a00067c82 */ /* 0x000fe20008000000 */
[----:B------:R-:W-:-:S09]  /*6cf0*/  UMOV UR7, UR11 ;  /* 0x0000000b00077c82 */ /* 0x000fd20008000000 */
[----:B------:R-:W-:Y:S01]  /*6d00*/  HGMMA.64x128x8.F32.TF32 R24, gdesc[UR4], R24 ;  /* 0x05e00000041879f0 */ /* 0x000fe20008702818 */
[----:B------:R-:W-:Y:S01]  /*6d10*/  UIADD3.64 UR4, UR8, 0x204, URZ ;  /* 0x0000020408047897 */ /* 0x000fe2000fffe03f */
[----:B------:R-:W-:Y:S01]  /*6d20*/  UMOV UR6, UR22 ;  /* 0x0000001600067c82 */ /* 0x000fe20008000000 */
[----:B------:R-:W-:-:S09]  /*6d30*/  UMOV UR7, UR23 ;  /* 0x0000001700077c82 */ /* 0x000fd20008000000 */
[----:B------:R-:W-:-:S12]  /*6d40*/  HGMMA.64x128x8.F32.TF32 R24, gdesc[UR16], R24 ;  /* 0x05e00000101879f0 */ /* 0x000fd80008702818 */
[----:B------:R-:W-:Y:S03]  /*6d50*/  HGMMA.64x128x8.F32.TF32 R24, gdesc[UR4], R24, gsb0 ;  /* 0x05e00000041879f0 */ /* 0x000fe60008002818 */
[----:B------:R-:W-:Y:S02]  /*6d60*/  WARPGROUP.DEPBAR.LE gsb0, 0x1 ;  /* 0x00008000000079c5 */ /* 0x000fe40000010100 */
[----:B------:R-:W-:Y:S06]  /*6d70*/  BAR.SYNC.DEFER_BLOCKING 0x0 ;  /* 0x0000000000007b1d */ /* 0x000fec0000010000 */
[----:B------:R-:W-:Y:S01]  /*6d80*/  @!PT LDS RZ, [RZ] ;  /* 0x00000000fffff984 */ /* 0x000fe20000000800 */
[----:B------:R-:W-:Y:S01]  /*6d90*/  @!PT LDS RZ, [RZ] ;  /* 0x00000000fffff984 */ /* 0x000fe20000000800 */
[----:B------:R-:W-:Y:S01]  /*6da0*/  @!PT LDS RZ, [RZ] ;  /* 0x00000000fffff984 */ /* 0x000fe20000000800 */
[----:B------:R1:W-:Y:S04]  /*6db0*/  LDGSTS.E [R222], desc[UR12][R190.64], P4 ;  /* 0x00000000bede7fae */ /* 0x0003e8000a12184c */
[----:B------:R-:W2:Y:S01]  /*6dc0*/  LDL R191, [R1] ;  /* 0x0000000001bf7983 */ /* 0x000ea20000100800 */
[----:B-1----:R-:W-:-:S04]  /*6dd0*/  SEL R190, RZ, 0x4, !P3 ;  /* 0x00000004ffbe7807 */ /* 0x002fc80005800000 */
[----:B------:R-:W-:-:S04]  /*6de0*/  SEL R190, R190, RZ, !P1 ;  /* 0x000000ffbebe7207 */ /* 0x000fc80004800000 */
[----:B------:R-:W-:Y:S02]  /*6df0*/  ISETP.NE.U32.AND P3, PT, R190, RZ, PT ;  /* 0x000000ffbe00720c */ /* 0x000fe40003f65070 */
[----:B------:R-:W-:-:S05]  /*6e00*/  IADD3 R190, P4, R209, R179, RZ ;  /* 0x000000b3d1be7210 */ /* 0x000fca0007f9e0ff */
[----:B--2---:R-:W-:-:S06]  /*6e10*/  IMAD.X R191, R181, 0x1, R191, P4 ;  /* 0x00000001b5bf7824 */ /* 0x004fcc00020e06bf */
[----:B------:R1:W-:Y:S01]  /*6e20*/  LDGSTS.E [R222+0x4], desc[UR12][R190.64], P3 ;  /* 0x00004000bede7fae */ /* 0x0003e2000992184c */
[----:B------:R-:W-:-:S04]  /*6e30*/  ISETP.GT.AND P3, PT, R180, 0x2, PT ;  /* 0x00000002b400780c */ /* 0x000fc80003f64270 */
[----:B-1----:R-:W-:-:S04]  /*6e40*/  SEL R190, RZ, 0x4, !P3 ;  /* 0x00000004ffbe7807 */ /* 0x002fc80005800000 */
[----:B------:R-:W-:Y:S02]  /*6e50*/  SEL R190, R190, RZ, !P1 ;  /* 0x000000ffbebe7207 */ /* 0x000fe40004800000 */
[----:B------:R-:W-:Y:S02]  /*6e60*/  SHF.R.S32.HI R191, RZ, 0x1f, R243 ;  /* 0x0000001fffbf7819 */ /* 0x000fe400000114f3 */
[----:B------:R-:W-:Y:S02]  /*6e70*/  ISETP.NE.U32.AND P3, PT, R190, RZ, PT ;  /* 0x000000ffbe00720c */ /* 0x000fe40003f65070 */
[C---:B------:R-:W-:Y:S02]  /*6e80*/  LEA R190, P4, R243.reuse, R179, 0x2 ;  /* 0x000000b3f3be7211 */ /* 0x040fe400078810ff */
[----:B------:R-:W-:-:S05]  /*6e90*/  SHF.L.U64.HI R191, R243, 0x2, R191 ;  /* 0x00000002f3bf7819 */ /* 0x000fca00000102bf */
[----:B------:R-:W-:-:S05]  /*6ea0*/  IMAD.X R191, R181, 0x1, R191, P4 ;  /* 0x00000001b5bf7824 */ /* 0x000fca00020e06bf */
        /* <DEDUP_REMOVED lines=15> */
[----:B------:R-:W-:Y:S02]  /*6fa0*/  LOP3.LUT R222, R0, 0x10, RZ, 0x3c, !PT ;  /* 0x0000001000de7812 */ /* 0x000fe400078e3cff */
[C---:B------:R-:W-:Y:S02]  /*6fb0*/  LEA R190, P4, R209.reuse, R179, 0x2 ;  /* 0x000000b3d1be7211 */ /* 0x040fe400078810ff */
[----:B------:R-:W-:Y:S01]  /*6fc0*/  SHF.L.U64.HI R191, R209, 0x2, R191 ;  /* 0x00000002d1bf7819 */ /* 0x000fe200000102bf */
[----:B------:R-:W-:-:S04]  /*6fd0*/  IMAD.IADD R222, R222, 0x1, R188 ;  /* 0x00000001dede7824 */ /* 0x000fc800078e02bc */
[----:B------:R-:W-:-:S05]  /*6fe0*/  IMAD.X R191, R181, 0x1, R191, P4 ;  /* 0x00000001b5bf7824 */ /* 0x000fca00020e06bf */
[----:B------:R1:W-:Y:S01]  /*6ff0*/  LDGSTS.E [R222], desc[UR12][R190.64], P3 ;  /* 0x00000000bede7fae */ /* 0x0003e2000992184c */
        /* <DEDUP_REMOVED lines=181> */
[----:B------:R-:W-:-:S04]  /*7b50*/  SEL R190, R190, RZ, !P1 ;  /* 0x000000ffbebe7207 */ /* 0x000fc80004800000 */
[----:B------:R-:W-:Y:S02]  /*7b60*/  ISETP.NE.U32.AND P3, PT, R190, RZ, PT ;  /* 0x000000ffbe00720c */ /* 0x000fe40003f65070 */
[----:B------:R-:W-:Y:S02]  /*7b70*/  LOP3.LUT R222, R0, 0x60, RZ, 0x3c, !PT ;  /* 0x0000006000de7812 */ /* 0x000fe400078e3cff */
[----:B------:R-:W-:-:S03]  /*7b80*/  LEA R190, P4, R215, R179, 0x2 ;  /* 0x000000b3d7be7211 */ /* 0x000fc600078810ff */
[----:B------:R-:W-:Y:S02]  /*7b90*/  IMAD.IADD R222, R222, 0x1, R188 ;  /* 0x00000001dede7824 */ /* 0x000fe400078e02bc */
[----:B------:R-:W-:-:S05]  /*7ba0*/  IMAD.X R191, R181, 0x1, R252, P4 ;  /* 0x00000001b5bf7824 */ /* 0x000fca00020e06fc */
[----:B------:R1:W-:Y:S01]  /*7bb0*/  LDGSTS.E [R222], desc[UR12][R190.64], P3 ;  /* 0x00000000bede7fae */ /* 0x0003e2000992184c */
[----:B------:R-:W-:-:S04]  /*7bc0*/  ISETP.GT.AND P3, PT, R180, 0x19, PT ;  /* 0x00000019b400780c */ /* 0x000fc80003f64270 */
[----:B-1----:R-:W-:-:S04]  /*7bd0*/  SEL R190, RZ, 0x4, !P3 ;  /* 0x00000004ffbe7807 */ /* 0x002fc80005800000 */
[----:B------:R-:W-:-:S04]  /*7be0*/  SEL R190, R190, RZ, !P1 ;  /* 0x000000ffbebe7207 */ /* 0x000fc80004800000 */
[----:B------:R-:W-:Y:S02]  /*7bf0*/  ISETP.NE.U32.AND P3, PT, R190, RZ, PT ;  /* 0x000000ffbe00720c */ /* 0x000fe40003f65070 */
[----:B------:R-:W-:-:S05]  /*7c00*/  LEA R190, P4, R224, R179, 0x2 ;  /* 0x000000b3e0be7211 */ /* 0x000fca00078810ff */
[----:B------:R-:W-:-:S06]  /*7c10*/  IMAD.X R191, R181, 0x1, R251, P4 ;  /* 0x00000001b5bf7824 */ /* 0x000fcc00020e06fb */
[----:B------:R1:W-:Y:S01]  /*7c20*/  LDGSTS.E [R222+0x4], desc[UR12][R190.64], P3 ;  /* 0x00004000bede7fae */ /* 0x0003e2000992184c */
        /* <DEDUP_REMOVED lines=43> */
[----:B------:R1:W-:Y:S04]  /*7ee0*/  LDGSTS.E [R222+0xc], desc[UR12][R190.64], P3 ;  /* 0x0000c000bede7fae */ /* 0x0003e8000992184c */
[----:B------:R-:W0:Y:S01]  /*7ef0*/  LDGDEPBAR ;  /* 0x00000000000079af */ /* 0x000e220000000000 */
[----:B-1----:R-:W1:Y:S01]  /*7f00*/  S2R R191, SR_TID.X ;  /* 0x0000000000bf7919 */ /* 0x002e620000002100 */
[----:B------:R-:W-:Y:S01]  /*7f10*/  IMAD.IADD R222, R212, 0x1, R188 ;  /* 0x00000001d4de7824 */ /* 0x000fe200078e02bc */
[----:B-1----:R-:W-:-:S04]  /*7f20*/  LOP3.LUT R191, R191, 0x1f, RZ, 0xc0, !PT ;  /* 0x0000001fbfbf7812 */ /* 0x002fc800078ec0ff */
[----:B------:R-:W-:-:S04]  /*7f30*/  ISETP.GE.AND P3, PT, R191, R180, PT ;  /* 0x000000b4bf00720c */ /* 0x000fc80003f66270 */
[----:B------:R-:W-:-:S04]  /*7f40*/  SEL R190, RZ, 0x4, P3 ;  /* 0x00000004ffbe7807 */ /* 0x000fc80001800000 */
[----:B------:R-:W-:-:S04]  /*7f50*/  SEL R190, R190, RZ, !P1 ;  /* 0x000000ffbebe7207 */ /* 0x000fc80004800000 */
[----:B------:R-:W-:Y:S02]  /*7f60*/  ISETP.NE.U32.AND P1, PT, R190, RZ, PT ;  /* 0x000000ffbe00720c */ /* 0x000fe40003f25070 */
[----:B------:R-:W-:-:S05]  /*7f70*/  IADD3 R190, P3, R3, R208, RZ ;  /* 0x000000d003be7210 */ /* 0x000fca0007f7e0ff */
[----:B------:R-:W-:-:S06]  /*7f80*/  IMAD.X R191, R207, 0x1, R5, P3 ;  /* 0x00000001cfbf7824 */ /* 0x000fcc00018e0605 */
[----:B------:R1:W-:Y:S02]  /*7f90*/  LDGSTS.E [R222+0xc000], desc[UR12][R190.64], P1 ;  /* 0x0c000000bede7fae */ /* 0x0003e4000892184c */
[----:B-1----:R-:W-:-:S05]  /*7fa0*/  IADD3 R190, P3, R3, R204, RZ ;  /* 0x000000cc03be7210 */ /* 0x002fca0007f7e0ff */
[----:B------:R-:W-:-:S05]  /*7fb0*/  IMAD.X R191, R203, 0x1, R5, P3 ;  /* 0x00000001cbbf7824 */ /* 0x000fca00018e0605 */
        /* <DEDUP_REMOVED lines=43> */
[----:B-1----:R-:W-:Y:S02]  /*8270*/  LOP3.LUT R222, R212, 0x40, RZ, 0x3c, !PT ;  /* 0x00000040d4de7812 */ /* 0x002fe400078e3cff */
[----:B------:R-:W-:-:S03]  /*8280*/  IADD3 R190, P3, R3, R206, RZ ;  /* 0x000000ce03be7210 */ /* 0x000fc60007f7e0ff */
[----:B------:R-:W-:Y:S02]  /*8290*/  IMAD.IADD R188, R222, 0x1, R188 ;  /* 0x00000001debc7824 */ /* 0x000fe400078e02bc */
        /* <DEDUP_REMOVED lines=42> */
[----:B------:R-:W-:Y:S01]  /*8540*/  IMAD.X R191, R16, 0x1, R5, P3 ;  /* 0x0000000110bf7824 */ /* 0x000fe200018e0605 */
[----:B------:R-:W-:-:S04]  /*8550*/  IADD3 R8, P5, R8, R183, RZ ;  /* 0x000000b708087210 */ /* 0x000fc80007fbe0ff */
[----:B------:R1:W-:Y:S01]  /*8560*/  LDGSTS.E [R188+0xfa00], desc[UR12][R190.64], P1 ;  /* 0x0fa00000bebc7fae */ /* 0x0003e2000892184c */
[----:B------:R-:W-:Y:S01]  /*8570*/  IMAD.X R18, R18, 0x1, R182, P5 ;  /* 0x0000000112127824 */ /* 0x000fe200028e06b6 */
[----:B------:R-:W-:Y:S02]  /*8580*/  IADD3 R15, P5, R15, R183, RZ ;  /* 0x000000b70f0f7210 */ /* 0x000fe40007fbe0ff */
[----:B-1----:R-:W-:-:S05]  /*8590*/  IADD3 R190, P3, R3, R186, RZ ;  /* 0x000000ba03be7210 */ /* 0x002fca0007f7e0ff */
[----:B------:R-:W-:Y:S01]  /*85a0*/  IMAD.X R191, R12, 0x1, R5, P3 ;  /* 0x000000010cbf7824 */ /* 0x000fe200018e0605 */
[-C--:B------:R-:W-:Y:S01]  /*85b0*/  IADD3 R6, P3, R6, R183.reuse, RZ ;  /* 0x000000b706067210 */ /* 0x080fe20007f7e0ff */
[--C-:B------:R-:W-:Y:S01]  /*85c0*/  IMAD.X R156, R156, 0x1, R182.reuse, P5 ;  /* 0x000000019c9c7824 */ /* 0x100fe200028e06b6 */
[-C--:B------:R-:W-:Y:S02]  /*85d0*/  IADD3 R7, P4, R7, R183.reuse, RZ ;  /* 0x000000b707077210 */ /* 0x080fe40007f9e0ff */
[----:B------:R1:W-:Y:S01]  /*85e0*/  LDGSTS.E [R188+0xfe00], desc[UR12][R190.64], P1 ;  /* 0x0fe00000bebc7fae */ /* 0x0003e2000892184c */
[-C--:B------:R-:W-:Y:S02]  /*85f0*/  IADD3 R186, P1, R186, R183.reuse, RZ ;  /* 0x000000b7baba7210 */ /* 0x080fe40007f3e0ff */
[-C--:B------:R-:W-:Y:S01]  /*8600*/  IADD3 R153, P5, R153, R183.reuse, RZ ;  /* 0x000000b799997210 */ /* 0x080fe20007fbe0ff */
[--C-:B------:R-:W-:Y:S01]  /*8610*/  IMAD.X R14, R14, 0x1, R182.reuse, P3 ;  /* 0x000000010e0e7824 */ /* 0x100fe200018e06b6 */
[-C--:B------:R-:W-:Y:S01]  /*8620*/  IADD3 R10, P6, R10, R183.reuse, RZ ;  /* 0x000000b70a0a7210 */ /* 0x080fe20007fde0ff */
[--C-:B------:R-:W-:Y:S01]  /*8630*/  IMAD.X R12, R12, 0x1, R182.reuse, P1 ;  /* 0x000000010c0c7824 */ /* 0x100fe200008e06b6 */
[-C--:B------:R-:W-:Y:S01]  /*8640*/  IADD3 R9, P1, R9, R183.reuse, RZ ;  /* 0x000000b709097210 */ /* 0x080fe20007f3e0ff */
[--C-:B------:R-:W-:Y:S01]  /*8650*/  IMAD.X R16, R16, 0x1, R182.reuse, P4 ;  /* 0x0000000110107824 */ /* 0x100fe200020e06b6 */
[-C--:B------:R-:W-:Y:S01]  /*8660*/  IADD3 R11, P3, R11, R183.reuse, RZ ;  /* 0x000000b70b0b7210 */ /* 0x080fe20007f7e0ff */
[--C-:B------:R-:W-:Y:S01]  /*8670*/  IMAD.X R166, R166, 0x1, R182.reuse, P5 ;  /* 0x00000001a6a67824 */ /* 0x100fe200028e06b6 */
[-C--:B------:R-:W-:Y:S01]  /*8680*/  IADD3 R13, P4, R13, R183.reuse, RZ ;  /* 0x000000b70d0d7210 */ /* 0x080fe20007f9e0ff */
[----:B------:R-:W-:Y:S01]  /*8690*/  VIADD R187, R187, 0x1 ;  /* 0x00000001bbbb7836 */ /* 0x000fe20000000000 */
        /* <DEDUP_REMOVED lines=28> */
[----:B------:R-:W-:Y:S01]  /*8860*/  IADD3 R171, P4, R171, R183, RZ ;  /* 0x000000b7abab7210 */ /* 0x000fe20007f9e0ff */
[--C-:B------:R-:W-:Y:S01]  /*8870*/  IMAD.X R201, R201, 0x1, R182.reuse, P5 ;  /* 0x00000001c9c97824 */ /* 0x100fe200028e06b6 */
[----:B------:R-:W-:Y:S01]  /*8880*/  ISETP.NE.U32.AND P5, PT, R213, R187, PT ;  /* 0x000000bbd500720c */ /* 0x000fe20003fa5070 */
        /* <DEDUP_REMOVED lines=14> */
[----:B------:R-:W-:Y:S01]  /*8970*/  IMAD.X R199, R199, 0x1, R182, P4 ;  /* 0x00000001c7c77824 */ /* 0x000fe200020e06b6 */
[----:B------:R-:W-:Y:S01]  /*8980*/  LEA R179, P4, R4, R179, 0x2 ;  /* 0x000000b304b37211 */ /* 0x000fe200078810ff */
[----:B------:R-:W0:Y:S01]  /*8990*/  LDGDEPBAR ;  /* 0x00000000000079af */ /* 0x000e220000000000 */
[----:B------:R-:W-:-:S02]  /*89a0*/  VIADD R180, R180, 0xffffffe0 ;  /* 0xffffffe0b4b47836 */ /* 0x000fc40000000000 */
[--C-:B------:R-:W-:Y:S02]  /*89b0*/  IMAD.X R203, R203, 0x1, R182.reuse, P6 ;  /* 0x00000001cbcb7824 */ /* 0x100fe400030e06b6 */
[--C-:B------:R-:W-:Y:S02]  /*89c0*/  IMAD.X R205, R205, 0x1, R182.reuse, P1 ;  /* 0x00000001cdcd7824 */ /* 0x100fe400008e06b6 */
[----:B------:R-:W-:Y:S02]  /*89d0*/  IMAD.X R207, R207, 0x1, R182, P3 ;  /* 0x00000001cfcf7824 */ /* 0x000fe400018e06b6 */
[----:B------:R-:W-:Y:S01]  /*89e0*/  IMAD.X R181, R181, 0x1, R245, P4 ;  /* 0x00000001b5b57824 */ /* 0x000fe200020e06f5 */
[----:B-1----:R-:W-:Y:S06]  /*89f0*/  @P5 BRA `(.L_x_1) ;  /* 0xffffffdc00dc5947 */ /* 0x002fec000383ffff */
.L_x_0:
[----:B------:R-:W-:Y:S02]  /*8a00*/  WARPGROUP.DEPBAR.LE gsb0, 0x0 ;  /* 0x00008000000079c5 */ /* 0x000fe40000010000 */
[----:B------:R-:W-:-:S04]  /*8a10*/  DEPBAR.LE SB0, 0x0 ;  /* 0x000080000000791a */ /* 0x000fc80000000000 */
[----:B------:R-:W-:Y:S01]  /*8a20*/  IMAD.MOV.U32 R8, RZ, RZ, R88 ;  /* 0x000000ffff087224 */ /* 0x000fe200078e0058 */
[----:B------:R-:W2:Y:S01]  /*8a30*/  LDL.LU R188, [R1+0x4] ;  /* 0x0000040001bc7983 */ /* 0x000ea20000300800 */
[----:B------:R-:W-:Y:S01]  /*8a40*/  IMAD.MOV.U32 R9, RZ, RZ, R90 ;  /* 0x000000ffff097224 */ /* 0x000fe200078e005a */
[C---:B------:R-:W-:Y:S01]  /*8a50*/  LOP3.LUT R0, R2.reuse, 0x2, RZ, 0xfc, !PT ;  /* 0x0000000202007812 */ /* 0x040fe200078efcff */
[----:B------:R-:W-:Y:S01]  /*8a60*/  IMAD.MOV.U32 R10, RZ, RZ, R24 ;  /* 0x000000ffff0a7224 */ /* 0x000fe200078e0018 */
[----:B------:R-:W-:Y:S01]  /*8a70*/  LOP3.LUT R3, R2, 0x1, RZ, 0xfc, !PT ;  /* 0x0000000102037812 */ /* 0x000fe200078efcff */
[----:B------:R-:W-:Y:S01]  /*8a80*/  IMAD.MOV.U32 R11, RZ, RZ, R26 ;  /* 0x000000ffff0b7224 */ /* 0x000fe200078e001a */
[----:B------:R-:W-:Y:S01]  /*8a90*/  BAR.SYNC.DEFER_BLOCKING 0x0 ;  /* 0x0000000000007b1d */ /* 0x000fe20000010000 */
[----:B------:R-:W-:Y:S02]  /*8aa0*/  IMAD.MOV.U32 R16, RZ, RZ, R89 ;  /* 0x000000ffff107224 */ /* 0x000fe400078e0059 */
[----:B------:R-:W-:-:S02]  /*8ab0*/  IMAD.MOV.U32 R17, RZ, RZ, R91 ;  /* 0x000000ffff117224 */ /* 0x000fc400078e005b */
[----:B------:R-:W-:Y:S01]  /*8ac0*/  IMAD.MOV.U32 R18, RZ, RZ, R25 ;  /* 0x000000ffff127224 */ /* 0x000fe200078e0019 */
[----:B------:R-:W-:Y:S01]  /*8ad0*/  ULDC UR5, c[0x0][0x22c] ;  /* 0x00008b0000057ab9 */ /* 0x000fe20000000800 */
[----:B------:R-:W-:Y:S01]  /*8ae0*/  IMAD.MOV.U32 R19, RZ, RZ, R27 ;  /* 0x000000ffff137224 */ /* 0x000fe200078e001b */
[----:B------:R-:W-:Y:S01]  /*8af0*/  ULDC UR4, c[0x0][0x22c] ;  /* 0x00008b0000047ab9 */ /* 0x000fe20000000800 */
[----:B------:R-:W-:Y:S01]  /*8b00*/  IMAD.MOV.U32 R20, RZ, RZ, R92 ;  /* 0x000000ffff147224 */ /* 0x000fe200078e005c */
[----:B------:R-:W-:Y:S01]  /*8b10*/  ISETP.LT.AND P5, PT, R0, UR5, !P0 ;  /* 0x0000000500007c0c */ /* 0x000fe2000c7a1270 */
[----:B------:R-:W-:Y:S01]  /*8b20*/  IMAD.MOV.U32 R21, RZ, RZ, R94 ;  /* 0x000000ffff157224 */ /* 0x000fe200078e005e */
[C---:B------:R-:W-:Y:S01]  /*8b30*/  LOP3.LUT R0, R2.reuse, 0x4, RZ, 0xfc, !PT ;  /* 0x0000000402007812 */ /* 0x040fe200078efcff */
[----:B------:R-:W-:Y:S01]  /*8b40*/  IMAD.MOV.U32 R22, RZ, RZ, R28 ;  /* 0x000000ffff167224 */ /* 0x000fe200078e001c */
[----:B------:R-:W-:Y:S01]  /*8b50*/  ISETP.LT.AND P1, PT, R3, UR4, !P0 ;  /* 0x0000000403007c0c */ /* 0x000fe2000c721270 */
[----:B------:R-:W-:Y:S01]  /*8b60*/  IMAD.MOV.U32 R23, RZ, RZ, R30 ;  /* 0x000000ffff177224 */ /* 0x000fe200078e001e */
[----:B------:R-:W-:Y:S01]  /*8b70*/  LOP3.LUT R3, R2, 0x3, RZ, 0xfc, !PT ;  /* 0x0000000302037812 */ /* 0x000fe200078efcff */
[----:B------:R-:W-:Y:S01]  /*8b80*/  IMAD.MOV.U32 R24, RZ, RZ, R93 ;  /* 0x000000ffff187224 */ /* 0x000fe200078e005d */
[----:B------:R-:W-:Y:S01]  /*8b90*/  ULDC UR5, c[0x0][0x22c] ;  /* 0x00008b0000057ab9 */ /* 0x000fe20000000800 */
[----:B------:R-:W-:Y:S01]  /*8ba0*/  IMAD.MOV.U32 R25, RZ, RZ, R95 ;  /* 0x000000ffff197224 */ /* 0x000fe200078e005f */
[----:B------:R-:W-:Y:S01]  /*8bb0*/  ULDC UR4, c[0x0][0x22c] ;  /* 0x00008b0000047ab9 */ /* 0x000fe20000000800 */
[----:B------:R-:W-:Y:S01]  /*8bc0*/  IMAD.MOV.U32 R26, RZ, RZ, R29 ;  /* 0x000000ffff1a7224 */ /* 0x000fe200078e001d */
[----:B------:R-:W-:Y:S01]  /*8bd0*/  ISETP.LT.AND P3, PT, R0, UR5, !P0 ;  /* 0x0000000500007c0c */ /* 0x000fe2000c761270 */
[----:B------:R-:W-:Y:S01]  /*8be0*/  IMAD.MOV.U32 R27, RZ, RZ, R31 ;  /* 0x000000ffff1b7224 */ /* 0x000fe200078e001f */
[----:B------:R-:W-:Y:S01]  /*8bf0*/  STSM.16.M88.4 [R211], R8 ;  /* 0x00000008d3007844 */ /* 0x000fe20000000200 */
[----:B------:R-:W-:Y:S01]  /*8c00*/  IMAD.MOV.U32 R28, RZ, RZ, R96 ;  /* 0x000000ffff1c7224 */ /* 0x000fe200078e0060 */
[----:B------:R-:W-:Y:S01]  /*8c10*/  ULDC UR5, c[0x0][0x244] ;  /* 0x0000910000057ab9 */ /* 0x000fe20000000800 */
[----:B------:R-:W-:Y:S01]  /*8c20*/  IMAD.MOV.U32 R29, RZ, RZ, R98 ;  /* 0x000000ffff1d7224 */ /* 0x000fe200078e0062 */
[----:B------:R-:W-:Y:S01]  /*8c30*/  BAR.SYNC.DEFER_BLOCKING 0x0 ;  /* 0x0000000000007b1d */ /* 0x000fe20000010000 */
[----:B------:R-:W-:Y:S01]  /*8c40*/  IMAD.MOV.U32 R30, RZ, RZ, R32 ;  /* 0x000000ffff1e7224 */ /* 0x000fe200078e0020 */
[----:B------:R-:W-:Y:S01]  /*8c50*/  ISETP.LT.AND P4, PT, R3, UR4, !P0 ;  /* 0x0000000403007c0c */ /* 0x000fe2000c781270 */
[----:B------:R-:W-:-:S02]  /*8c60*/  IMAD.MOV.U32 R31, RZ, RZ, R34 ;  /* 0x000000ffff1f7224 */ /* 0x000fc400078e0022 */
[----:B------:R-:W-:Y:S01]  /*8c70*/  IMAD.MOV.U32 R88, RZ, RZ, R97 ;  /* 0x000000ffff587224 */ /* 0x000fe200078e0061 */
[----:B------:R-:W-:Y:S01]  /*8c80*/  ULDC UR4, c[0x0][0x248] ;  /* 0x0000920000047ab9 */ /* 0x000fe20000000800 */
[----:B------:R-:W-:Y:S01]  /*8c90*/  IMAD.MOV.U32 R89, RZ, RZ, R99 ;  /* 0x000000ffff597224 */ /* 0x000fe200078e0063 */
[----:B------:R-:W-:Y:S01]  /*8ca0*/  ULDC.64 UR6, c[0x0][0x220] ;  /* 0x0000880000067ab9 */ /* 0x000fe20000000a00 */
[----:B------:R-:W-:Y:S02]  /*8cb0*/  IMAD.MOV.U32 R90, RZ, RZ, R33 ;  /* 0x000000ffff5a7224 */ /* 0x000fe400078e0021 */
[----:B------:R-:W-:Y:S02]  /*8cc0*/  IMAD.MOV.U32 R91, RZ, RZ, R35 ;  /* 0x000000ffff5b7224 */ /* 0x000fe400078e0023 */
[----:B------:R-:W-:Y:S02]  /*8cd0*/  IMAD.MOV.U32 R32, RZ, RZ, R100 ;  /* 0x000000ffff207224 */ /* 0x000fe400078e0064 */
[----:B------:R-:W-:-:S02]  /*8ce0*/  IMAD.MOV.U32 R33, RZ, RZ, R102 ;  /* 0x000000ffff217224 */ /* 0x000fc400078e0066 */
[----:B------:R-:W-:Y:S02]  /*8cf0*/  IMAD.MOV.U32 R34, RZ, RZ, R36 ;  /* 0x000000ffff227224 */ /* 0x000fe400078e0024 */
[----:B------:R-:W-:Y:S02]  /*8d00*/  IMAD.MOV.U32 R35, RZ, RZ, R38 ;  /* 0x000000ffff237224 */ /* 0x000fe400078e0026 */
[----:B------:R-:W-:Y:S02]  /*8d10*/  IMAD.MOV.U32 R92, RZ, RZ, R101 ;  /* 0x000000ffff5c7224 */ /* 0x000fe400078e0065 */
[----:B------:R-:W-:Y:S01]  /*8d20*/  IMAD.MOV.U32 R93, RZ, RZ, R103 ;  /* 0x000000ffff5d7224 */ /* 0x000fe200078e0067 */
[----:B------:R-:W1:Y:S01]  /*8d30*/  LDS.128 R4, [R210] ;  /* 0x00000000d2047984 */ /* 0x000e620000000c00 */
[----:B------:R-:W-:Y:S02]  /*8d40*/  IMAD.MOV.U32 R94, RZ, RZ, R37 ;  /* 0x000000ffff5e7224 */ /* 0x000fe400078e0025 */
[----:B------:R-:W-:Y:S01]  /*8d50*/  IMAD.MOV.U32 R95, RZ, RZ, R39 ;  /* 0x000000ffff5f7224 */ /* 0x000fe200078e0027 */
[----:B------:R-:W-:Y:S01]  /*8d60*/  BAR.SYNC.DEFER_BLOCKING 0x0 ;  /* 0x0000000000007b1d */ /* 0x000fe20000010000 */
[----:B------:R-:W-:-:S02]  /*8d70*/  IMAD.MOV.U32 R96, RZ, RZ, R105 ;  /* 0x000000ffff607224 */ /* 0x000fc400078e0069 */
[----:B------:R-:W-:Y:S02]  /*8d80*/  IMAD.MOV.U32 R97, RZ, RZ, R107 ;  /* 0x000000ffff617224 */ /* 0x000fe400078e006b */
[----:B------:R-:W-:Y:S02]  /*8d90*/  IMAD.MOV.U32 R98, RZ, RZ, R41 ;  /* 0x000000ffff627224 */ /* 0x000fe400078e0029 */
[----:B------:R-:W-:Y:S02]  /*8da0*/  IMAD.MOV.U32 R99, RZ, RZ, R43 ;  /* 0x000000ffff637224 */ /* 0x000fe400078e002b */
[----:B------:R-:W-:Y:S02]  /*8db0*/  IMAD.MOV.U32 R102, RZ, RZ, R45 ;  /* 0x000000ffff667224 */ /* 0x000fe400078e002d */
[----:B------:R-:W-:Y:S02]  /*8dc0*/  IMAD.MOV.U32 R103, RZ, RZ, R47 ;  /* 0x000000ffff677224 */ /* 0x000fe400078e002f */
[----:B------:R-:W-:-:S02]  /*8dd0*/  IMAD.MOV.U32 R100, RZ, RZ, R109 ;  /* 0x000000ffff647224 */ /* 0x000fc400078e006d */
[----:B------:R-:W-:Y:S02]  /*8de0*/  IMAD.MOV.U32 R101, RZ, RZ, R111 ;  /* 0x000000ffff657224 */ /* 0x000fe400078e006f */
[----:B------:R-:W-:Y:S02]  /*8df0*/  IMAD.MOV.U32 R107, RZ, RZ, R51 ;  /* 0x000000ffff6b7224 */ /* 0x000fe400078e0033 */
[----:B------:R-:W-:Y:S02]  /*8e00*/  IMAD.MOV.U32 R105, RZ, RZ, R115 ;  /* 0x000000ffff697224 */ /* 0x000fe400078e0073 */
[----:B------:R-:W-:Y:S02]  /*8e10*/  IMAD.MOV.U32 R111, RZ, RZ, R55 ;  /* 0x000000ffff6f7224 */ /* 0x000fe400078e0037 */
[----:B------:R-:W-:Y:S01]  /*8e20*/  IMAD.MOV.U32 R109, RZ, RZ, R119 ;  /* 0x000000ffff6d7224 */ /* 0x000fe200078e0077 */
[----:B------:R-:W-:Y:S01]  /*8e30*/  STSM.16.M88.4 [R211], R16 ;  /* 0x00000010d3007844 */ /* 0x000fe20000000200 */
[----:B------:R-:W-:-:S02]  /*8e40*/  IMAD.MOV.U32 R115, RZ, RZ, R59 ;  /* 0x000000ffff737224 */ /* 0x000fc400078e003b */
[----:B------:R-:W-:Y:S01]  /*8e50*/  IMAD.MOV.U32 R119, RZ, RZ, R63 ;  /* 0x000000ffff777224 */ /* 0x000fe200078e003f */
[----:B------:R-:W-:Y:S06]  /*8e60*/  BAR.SYNC.DEFER_BLOCKING 0x0 ;  /* 0x0000000000007b1d */ /* 0x000fec0000010000 */
[----:B------:R-:W3:Y:S02]  /*8e70*/  LDS.128 R12, [R210] ;  /* 0x00000000d20c7984 */ /* 0x000ee40000000c00 */
[----:B------:R-:W-:Y:S06]  /*8e80*/  BAR.SYNC.DEFER_BLOCKING 0x0 ;  /* 0x0000000000007b1d */ /* 0x000fec0000010000 */
[----:B------:R-:W-:Y:S02]  /*8e90*/  STSM.16.M88.4 [R211], R20 ;  /* 0x00000014d3007844 */ /* 0x000fe40000000200 */
[----:B------:R-:W-:Y:S06]  /*8ea0*/  BAR.SYNC.DEFER_BLOCKING 0x0 ;  /* 0x0000000000007b1d */ /* 0x000fec0000010000 */
[----:B------:R-:W4:Y:S02]  /*8eb0*/  LDS.128 R8, [R210] ;  /* 0x00000000d2087984 */ /* 0x000f240000000c00 */
[----:B------:R-:W-:Y:S06]  /*8ec0*/  BAR.SYNC.DEFER_BLOCKING 0x0 ;  /* 0x0000000000007b1d */ /* 0x000fec0000010000 */
[----:B------:R-:W-:Y:S02]  /*8ed0*/  STSM.16.M88.4 [R211], R24 ;  /* 0x00000018d3007844 */ /* 0x000fe40000000200 */
[----:B------:R-:W-:Y:S06]  /*8ee0*/  BAR.SYNC.DEFER_BLOCKING 0x0 ;  /* 0x0000000000007b1d */ /* 0x000fec0000010000 */
[----:B------:R-:W5:Y:S02]  /*8ef0*/  LDS.128 R20, [R210] ;  /* 0x00000000d2147984 */ /* 0x000f640000000c00 */
[----:B------:R-:W-:Y:S06]  /*8f00*/  BAR.SYNC.DEFER_BLOCKING 0x0 ;  /* 0x0000000000007b1d */ /* 0x000fec0000010000 */
[----:B------:R-:W-:Y:S02]  /*8f10*/  STSM.16.M88.4 [R211], R28 ;  /* 0x0000001cd3007844 */ /* 0x000fe40000000200 */
[----:B------:R-:W-:Y:S06]  /*8f20*/  BAR.SYNC.DEFER_BLOCKING 0x0 ;  /* 0x0000000000007b1d */ /* 0x000fec0000010000 */
[----:B------:R-:W5:Y:S02]  /*8f30*/  LDS.128 R16, [R210] ;  /* 0x00000000d2107984 */ /* 0x000f640000000c00 */
[----:B------:R-:W-:Y:S01]  /*8f40*/  BAR.SYNC.DEFER_BLOCKING 0x0 ;  /* 0x0000000000007b1d */ /* 0x000fe20000010000 */
[----:B--2---:R-:W-:-:S05]  /*8f50*/  IMAD R3, R188, UR5, RZ ;  /* 0x00000005bc037c24 */ /* 0x004fca000f8e02ff */
[----:B------:R-:W-:Y:S01]  /*8f60*/  ULDC UR5, c[0x0][0x22c] ;  /* 0x00008b0000057ab9 */ /* 0x000fe20000000800 */
[----:B------:R-:W-:-:S04]  /*8f70*/  LEA R0, P6, R3, UR6, 0x2 ;  /* 0x0000000603007c11 */ /* 0x000fc8000f8c10ff */
[----:B------:R-:W-:Y:S01]  /*8f80*/  LEA.HI.X.SX32 R3, R3, UR7, 0x2, P6 ;  /* 0x0000000703037c11 */ /* 0x000fe2000b0f16ff */
[----:B------:R2:W-:Y:S01]  /*8f90*/  STSM.16.M88.4 [R211], R88 ;  /* 0x00000058d3007844 */ /* 0x0005e20000000200 */
[----:B------:R-:W-:Y:S01]  /*8fa0*/  BAR.SYNC.DEFER_BLOCKING 0x0 ;  /* 0x0000000000007b1d */ /* 0x000fe20000010000 */
[----:B--2---:R-:W-:Y:S02]  /*8fb0*/  IMAD.MOV.U32 R88, RZ, RZ, R104 ;  /* 0x000000ffff587224 */ /* 0x004fe400078e0068 */
[----:B------:R-:W-:Y:S02]  /*8fc0*/  IMAD.MOV.U32 R89, RZ, RZ, R106 ;  /* 0x000000ffff597224 */ /* 0x000fe400078e006a */
[----:B------:R-:W-:Y:S02]  /*8fd0*/  IMAD.MOV.U32 R90, RZ, RZ, R40 ;  /* 0x000000ffff5a7224 */ /* 0x000fe400078e0028 */
[----:B------:R-:W-:Y:S02]  /*8fe0*/  IMAD.MOV.U32 R91, RZ, RZ, R42 ;  /* 0x000000ffff5b7224 */ /* 0x000fe400078e002a */
[----:B------:R-:W-:-:S02]  /*8ff0*/  IMAD.MOV.U32 R106, RZ, RZ, R49 ;  /* 0x000000ffff6a7224 */ /* 0x000fc400078e0031 */
[----:B------:R-:W-:Y:S01]  /*9000*/  IMAD.MOV.U32 R104, RZ, RZ, R113 ;  /* 0x000000ffff687224 */ /* 0x000fe200078e0071 */
[----:B------:R-:W2:Y:S01]  /*9010*/  LDS.128 R28, [R210] ;  /* 0x00000000d21c7984 */ /* 0x000ea20000000c00 */
[----:B------:R-:W-:Y:S02]  /*9020*/  IMAD.MOV.U32 R113, RZ, RZ, R123 ;  /* 0x000000ffff717224 */ /* 0x000fe400078e007b */
[----:B------:R-:W-:Y:S01]  /*9030*/  IMAD.MOV.U32 R123, RZ, RZ, R67 ;  /* 0x000000ffff7b7224 */ /* 0x000fe200078e0043 */
[----:B------:R-:W-:Y:S06]  /*9040*/  BAR.SYNC.DEFER_BLOCKING 0x0 ;  /* 0x0000000000007b1d */ /* 0x000fec0000010000 */
[----:B------:R-:W-:Y:S02]  /*9050*/  STSM.16.M88.4 [R211], R32 ;  /* 0x00000020d3007844 */ /* 0x000fe40000000200 */
[----:B------:R-:W-:Y:S06]  /*9060*/  BAR.SYNC.DEFER_BLOCKING 0x0 ;  /* 0x0000000000007b1d */ /* 0x000fec0000010000 */
[----:B------:R-:W2:Y:S02]  /*9070*/  LDS.128 R24, [R210] ;  /* 0x00000000d2187984 */ /* 0x000ea40000000c00 */
[----:B------:R-:W-:Y:S06]  /*9080*/  BAR.SYNC.DEFER_BLOCKING 0x0 ;  /* 0x0000000000007b1d */ /* 0x000fec0000010000 */
[----:B------:R1:W-:Y:S02]  /*9090*/  STSM.16.M88.4 [R211], R92 ;  /* 0x0000005cd3007844 */ /* 0x0003e40000000200 */
[----:B------:R-:W-:Y:S01]  /*90a0*/  BAR.SYNC.DEFER_BLOCKING 0x0 ;  /* 0x0000000000007b1d */ /* 0x000fe20000010000 */
[----:B-1----:R-:W-:-:S02]  /*90b0*/  IMAD.MOV.U32 R94, RZ, RZ, R44 ;  /* 0x000000ffff5e7224 */ /* 0x002fc400078e002c */
[----:B------:R-:W-:Y:S02]  /*90c0*/  IMAD.MOV.U32 R95, RZ, RZ, R46 ;  /* 0x000000ffff5f7224 */ /* 0x000fe400078e002e */
[----:B------:R-:W-:Y:S02]  /*90d0*/  IMAD.MOV.U32 R92, RZ, RZ, R108 ;  /* 0x000000ffff5c7224 */ /* 0x000fe400078e006c */
[----:B------:R-:W-:Y:S02]  /*90e0*/  IMAD.MOV.U32 R93, RZ, RZ, R110 ;  /* 0x000000ffff5d7224 */ /* 0x000fe400078e006e */
[----:B------:R-:W-:Y:S02]  /*90f0*/  IMAD.MOV.U32 R110, RZ, RZ, R53 ;  /* 0x000000ffff6e7224 */ /* 0x000fe400078e0035 */
[----:B------:R-:W-:Y:S01]  /*9100*/  IMAD.MOV.U32 R108, RZ, RZ, R117 ;  /* 0x000000ffff6c7224 */ /* 0x000fe200078e0075 */
[----:B------:R-:W1:Y:S01]  /*9110*/  LDS.128 R36, [R210] ;  /* 0x00000000d2247984 */ /* 0x000e620000000c00 */
[----:B------:R-:W-:-:S02]  /*9120*/  IMAD.MOV.U32 R117, RZ, RZ, R127 ;  /* 0x000000ffff757224 */ /* 0x000fc400078e007f */
[----:B------:R-:W-:Y:S01]  /*9130*/  IMAD.MOV.U32 R127, RZ, RZ, R71 ;  /* 0x000000ffff7f7224 */ /* 0x000fe200078e0047 */
[----:B------:R-:W-:Y:S06]  /*9140*/  BAR.SYNC.DEFER_BLOCKING 0x0 ;  /* 0x0000000000007b1d */ /* 0x000fec0000010000 */
[----:B------:R-:W-:Y:S02]  /*9150*/  STSM.16.M88.4 [R211], R88 ;  /* 0x00000058d3007844 */ /* 0x000fe40000000200 */
[----:B------:R-:W-:Y:S06]  /*9160*/  BAR.SYNC.DEFER_BLOCKING 0x0 ;  /* 0x0000000000007b1d */ /* 0x000fec0000010000 */
[----:B------:R-:W1:Y:S02]  /*9170*/  LDS.128 R32, [R210] ;  /* 0x00000000d2207984 */ /* 0x000e640000000c00 */
[----:B------:R-:W-:Y:S06]  /*9180*/  BAR.SYNC.DEFER_BLOCKING 0x0 ;  /* 0x0000000000007b1d */ /* 0x000fec0000010000 */
[----:B------:R3:W-:Y:S02]  /*9190*/  STSM.16.M88.4 [R211], R96 ;  /* 0x00000060d3007844 */ /* 0x0007e40000000200 */
[----:B------:R-:W-:Y:S01]  /*91a0*/  BAR.SYNC.DEFER_BLOCKING 0x0 ;  /* 0x0000000000007b1d */ /* 0x000fe20000010000 */
[----:B---3--:R-:W-:-:S02]  /*91b0*/  IMAD.MOV.U32 R96, RZ, RZ, R112 ;  /* 0x000000ffff607224 */ /* 0x008fc400078e0070 */
[----:B------:R-:W-:Y:S02]  /*91c0*/  IMAD.MOV.U32 R97, RZ, RZ, R114 ;  /* 0x000000ffff617224 */ /* 0x000fe400078e0072 */
[----:B------:R-:W-:Y:S02]  /*91d0*/  IMAD.MOV.U32 R98, RZ, RZ, R48 ;  /* 0x000000ffff627224 */ /* 0x000fe400078e0030 */
[----:B------:R-:W-:Y:S02]  /*91e0*/  IMAD.MOV.U32 R99, RZ, RZ, R50 ;  /* 0x000000ffff637224 */ /* 0x000fe400078e0032 */
[----:B------:R-:W-:Y:S02]  /*91f0*/  IMAD.MOV.U32 R114, RZ, RZ, R57 ;  /* 0x000000ffff727224 */ /* 0x000fe400078e0039 */
[----:B------:R-:W-:Y:S01]  /*9200*/  IMAD.MOV.U32 R112, RZ, RZ, R121 ;  /* 0x000000ffff707224 */ /* 0x000fe200078e0079 */
[----:B------:R-:W3:Y:S01]  /*9210*/  LDS.128 R44, [R210] ;  /* 0x00000000d22c7984 */ /* 0x000ee20000000c00 */
[----:B------:R-:W-:-:S02]  /*9220*/  IMAD.MOV.U32 R121, RZ, RZ, R131 ;  /* 0x000000ffff797224 */ /* 0x000fc400078e0083 */
[----:B------:R-:W-:Y:S01]  /*9230*/  IMAD.MOV.U32 R131, RZ, RZ, R75 ;  /* 0x000000ffff837224 */ /* 0x000fe200078e004b */
[----:B------:R-:W-:Y:S06]  /*9240*/  BAR.SYNC.DEFER_BLOCKING 0x0 ;  /* 0x0000000000007b1d */ /* 0x000fec0000010000 */
[----:B------:R-:W-:Y:S02]  /*9250*/  STSM.16.M88.4 [R211], R92 ;  /* 0x0000005cd3007844 */ /* 0x000fe40000000200 */
[----:B------:R-:W-:Y:S06]  /*9260*/  BAR.SYNC.DEFER_BLOCKING 0x0 ;  /* 0x0000000000007b1d */ /* 0x000fec0000010000 */
[----:B------:R-:W3:Y:S02]  /*9270*/  LDS.128 R40, [R210] ;  /* 0x00000000d2287984 */ /* 0x000ee40000000c00 */
[----:B------:R-:W-:Y:S06]  /*9280*/  BAR.SYNC.DEFER_BLOCKING 0x0 ;  /* 0x0000000000007b1d */ /* 0x000fec0000010000 */
[----:B------:R4:W-:Y:S02]  /*9290*/  STSM.16.M88.4 [R211], R100 ;  /* 0x00000064d3007844 */ /* 0x0009e40000000200 */
[----:B------:R-:W-:Y:S01]  /*92a0*/  BAR.SYNC.DEFER_BLOCKING 0x0 ;  /* 0x0000000000007b1d */ /* 0x000fe20000010000 */
[----:B----4-:R-:W-:-:S02]  /*92b0*/  IMAD.MOV.U32 R100, RZ, RZ, R116 ;  /* 0x000000ffff647224 */ /* 0x010fc400078e0074 */
[----:B------:R-:W-:Y:S02]  /*92c0*/  IMAD.MOV.U32 R101, RZ, RZ, R118 ;  /* 0x000000ffff657224 */ /* 0x000fe400078e0076 */
[----:B------:R-:W-:Y:S02]  /*92d0*/  IMAD.MOV.U32 R102, RZ, RZ, R52 ;  /* 0x000000ffff667224 */ /* 0x000fe400078e0034 */
[----:B------:R-:W-:Y:S02]  /*92e0*/  IMAD.MOV.U32 R103, RZ, RZ, R54 ;  /* 0x000000ffff677224 */ /* 0x000fe400078e0036 */
[----:B------:R-:W-:Y:S02]  /*92f0*/  IMAD.MOV.U32 R118, RZ, RZ, R61 ;  /* 0x000000ffff767224 */ /* 0x000fe400078e003d */
[----:B------:R-:W-:Y:S01]  /*9300*/  IMAD.MOV.U32 R116, RZ, RZ, R125 ;  /* 0x000000ffff747224 */ /* 0x000fe200078e007d */
[----:B------:R-:W4:Y:S01]  /*9310*/  LDS.128 R88, [R210] ;  /* 0x00000000d2587984 */ /* 0x000f220000000c00 */
[----:B------:R-:W-:-:S02]  /*9320*/  IMAD.MOV.U32 R125, RZ, RZ, R135 ;  /* 0x000000ffff7d7224 */ /* 0x000fc400078e0087 */
[----:B------:R-:W-:Y:S01]  /*9330*/  IMAD.MOV.U32 R135, RZ, RZ, R79 ;  /* 0x000000ffff877224 */ /* 0x000fe200078e004f */
[----:B------:R-:W-:Y:S06]  /*9340*/  BAR.SYNC.DEFER_BLOCKING 0x0 ;  /* 0x0000000000007b1d */ /* 0x000fec0000010000 */
[----:B------:R-:W-:Y:S02]  /*9350*/  STSM.16.M88.4 [R211], R96 ;  /* 0x00000060d3007844 */ /* 0x000fe40000000200 */
[----:B------:R-:W-:Y:S06]  /*9360*/  BAR.SYNC.DEFER_BLOCKING 0x0 ;  /* 0x0000000000007b1d */ /* 0x000fec0000010000 */
[----:B------:R-:W4:Y:S02]  /*9370*/  LDS.128 R48, [R210] ;  /* 0x00000000d2307984 */ /* 0x000f240000000c00 */
[----:B------:R-:W-:Y:S06]  /*9380*/  BAR.SYNC.DEFER_BLOCKING 0x0 ;  /* 0x0000000000007b1d */ /* 0x000fec0000010000 */
[----:B------:R5:W-:Y:S02]  /*9390*/  STSM.16.M88.4 [R211], R104 ;  /* 0x00000068d3007844 */ /* 0x000be40000000200 */
[----:B------:R-:W-:Y:S01]  /*93a0*/  BAR.SYNC.DEFER_BLOCKING 0x0 ;  /* 0x0000000000007b1d */ /* 0x000fe20000010000 */
[----:B-----5:R-:W-:-:S02]  /*93b0*/  IMAD.MOV.U32 R104, RZ, RZ, R120 ;  /* 0x000000ffff687224 */ /* 0x020fc400078e0078 */
[----:B------:R-:W-:Y:S02]  /*93c0*/  IMAD.MOV.U32 R105, RZ, RZ, R122 ;  /* 0x000000ffff697224 */ /* 0x000fe400078e007a */
[----:B------:R-:W-:Y:S02]  /*93d0*/  IMAD.MOV.U32 R106, RZ, RZ, R56 ;  /* 0x000000ffff6a7224 */ /* 0x000fe400078e0038 */
[----:B------:R-:W-:Y:S02]  /*93e0*/  IMAD.MOV.U32 R107, RZ, RZ, R58 ;  /* 0x000000ffff6b7224 */ /* 0x000fe400078e003a */
[----:B------:R-:W-:Y:S02]  /*93f0*/  IMAD.MOV.U32 R122, RZ, RZ, R65 ;  /* 0x000000ffff7a7224 */ /* 0x000fe400078e0041 */
[----:B------:R-:W-:Y:S01]  /*9400*/  IMAD.MOV.U32 R120, RZ, RZ, R129 ;  /* 0x000000ffff787224 */ /* 0x000fe200078e0081 */
[----:B------:R-:W5:Y:S01]  /*9410*/  LDS.128 R92, [R210] ;  /* 0x00000000d25c7984 */ /* 0x000f620000000c00 */
[----:B------:R-:W-:-:S02]  /*9420*/  IMAD.MOV.U32 R129, RZ, RZ, R139 ;  /* 0x000000ffff817224 */ /* 0x000fc400078e008b */
[----:B------:R-:W-:Y:S01]  /*9430*/  IMAD.MOV.U32 R139, RZ, RZ, R82 ;  /* 0x000000ffff8b7224 */ /* 0x000fe200078e0052 */
[----:B------:R-:W-:Y:S06]  /*9440*/  BAR.SYNC.DEFER_BLOCKING 0x0 ;  /* 0x0000000000007b1d */ /* 0x000fec0000010000 */
[----:B------:R-:W-:Y:S02]  /*9450*/  STSM.16.M88.4 [R211], R100 ;  /* 0x00000064d3007844 */ /* 0x000fe40000000200 */
[----:B------:R-:W-:Y:S06]  /*9460*/  BAR.SYNC.DEFER_BLOCKING 0x0 ;  /* 0x0000000000007b1d */ /* 0x000fec0000010000 */
[----:B------:R-:W5:Y:S02]  /*9470*/  LDS.128 R52, [R210] ;  /* 0x00000000d2347984 */ /* 0x000f640000000c00 */
[----:B------:R-:W-:Y:S06]  /*9480*/  BAR.SYNC.DEFER_BLOCKING 0x0 ;  /* 0x0000000000007b1d */ /* 0x000fec0000010000 */
[----:B------:R2:W-:Y:S02]  /*9490*/  STSM.16.M88.4 [R211], R108 ;  /* 0x0000006cd3007844 */ /* 0x0005e40000000200 */
[----:B------:R-:W-:Y:S01]  /*94a0*/  BAR.SYNC.DEFER_BLOCKING 0x0 ;  /* 0x0000000000007b1d */ /* 0x000fe20000010000 */
[----:B--2---:R-:W-:-:S02]  /*94b0*/  IMAD.MOV.U32 R108, RZ, RZ, R124 ;  /* 0x000000ffff6c7224 */ /* 0x004fc400078e007c */
[----:B------:R-:W-:Y:S02]  /*94c0*/  IMAD.MOV.U32 R109, RZ, RZ, R126 ;  /* 0x000000ffff6d7224 */ /* 0x000fe400078e007e */
[----:B------:R-:W-:Y:S02]  /*94d0*/  IMAD.MOV.U32 R110, RZ, RZ, R60 ;  /* 0x000000ffff6e7224 */ /* 0x000fe400078e003c */
[----:B------:R-:W-:Y:S02]  /*94e0*/  IMAD.MOV.U32 R111, RZ, RZ, R62 ;  /* 0x000000ffff6f7224 */ /* 0x000fe400078e003e */
[----:B------:R-:W-:Y:S02]  /*94f0*/  IMAD.MOV.U32 R126, RZ, RZ, R69 ;  /* 0x000000ffff7e7224 */ /* 0x000fe400078e0045 */
[----:B------:R-:W-:Y:S01]  /*9500*/  IMAD.MOV.U32 R124, RZ, RZ, R133 ;  /* 0x000000ffff7c7224 */ /* 0x000fe200078e0085 */
[----:B------:R-:W2:Y:S01]  /*9510*/  LDS.128 R96, [R210] ;  /* 0x00000000d2607984 */ /* 0x000ea20000000c00 */
[----:B------:R-:W-:-:S02]  /*9520*/  IMAD.MOV.U32 R133, RZ, RZ, R143 ;  /* 0x000000ffff857224 */ /* 0x000fc400078e008f */
        /* <DEDUP_REMOVED lines=70> */
[C---:B--2---:R-:W-:Y:S01]  /*9990*/  IMAD R129, R2.reuse, UR4, RZ ;  /* 0x0000000402817c24 */ /* 0x044fe2000f8e02ff */
[----:B------:R-:W-:-:S04]  /*99a0*/  LOP3.LUT R131, R2, 0x5, RZ, 0xfc, !PT ;  /* 0x0000000502837812 */ /* 0x000fc800078efcff */
[C---:B------:R-:W-:Y:S01]  /*99b0*/  LEA R128, P6, R129.reuse, R0, 0x2 ;  /* 0x0000000081807211 */ /* 0x040fe200078c10ff */
[----:B------:R-:W2:Y:S01]  /*99c0*/  LDS.128 R116, [R210] ;  /* 0x00000000d2747984 */ /* 0x000ea20000000c00 */
[----:B------:R-:W-:Y:S06]  /*99d0*/  BAR.SYNC.DEFER_BLOCKING 0x0 ;  /* 0x0000000000007b1d */ /* 0x000fec0000010000 */
[----:B------:R-:W-:Y:S02]  /*99e0*/  STSM.16.M88.4 [R211], R124 ;  /* 0x0000007cd3007844 */ /* 0x000fe40000000200 */
[----:B------:R-:W-:Y:S06]  /*99f0*/  BAR.SYNC.DEFER_BLOCKING 0x0 ;  /* 0x0000000000007b1d */ /* 0x000fec0000010000 */
[----:B------:R-:W2:Y:S02]  /*9a00*/  LDS.128 R76, [R210] ;  /* 0x00000000d24c7984 */ /* 0x000ea40000000c00 */
[----:B------:R-:W-:Y:S06]  /*9a10*/  BAR.SYNC.DEFER_BLOCKING 0x0 ;  /* 0x0000000000007b1d */ /* 0x000fec0000010000 */
[----:B------:R1:W-:Y:S02]  /*9a20*/  STSM.16.M88.4 [R211], R132 ;  /* 0x00000084d3007844 */ /* 0x0003e40000000200 */
[----:B------:R-:W-:Y:S01]  /*9a30*/  BAR.SYNC.DEFER_BLOCKING 0x0 ;  /* 0x0000000000007b1d */ /* 0x000fe20000010000 */
[C---:B-1----:R-:W-:Y:S01]  /*9a40*/  VIADD R132, R129.reuse, UR4 ;  /* 0x0000000481847c36 */ /* 0x042fe20008000000 */
[----:B------:R-:W-:-:S02]  /*9a50*/  LEA.HI.X.SX32 R129, R129, R3, 0x2, P6 ;  /* 0x0000000381817211 */ /* 0x000fc400030f16ff */
[----:B------:R-:W-:Y:S01]  /*9a60*/  LOP3.LUT R133, R2, 0x6, RZ, 0xfc, !PT ;  /* 0x0000000602857812 */ /* 0x000fe200078efcff */
[C---:B------:R-:W-:Y:S01]  /*9a70*/  VIADD R134, R132.reuse, UR4 ;  /* 0x0000000484867c36 */ /* 0x040fe20008000000 */
[----:B------:R-:W-:-:S03]  /*9a80*/  LEA R130, P6, R132, R0, 0x2 ;  /* 0x0000000084827211 */ /* 0x000fc600078c10ff */
[----:B------:R-:W-:Y:S01]  /*9a90*/  VIADD R135, R134, UR4 ;  /* 0x0000000486877c36 */ /* 0x000fe20008000000 */
[----:B------:R-:W1:Y:S01]  /*9aa0*/  LDS.128 R120, [R210] ;  /* 0x00000000d2787984 */ /* 0x000e620000000c00 */
[----:B------:R-:W-:Y:S06]  /*9ab0*/  BAR.SYNC.DEFER_BLOCKING 0x0 ;  /* 0x0000000000007b1d */ /* 0x000fec0000010000 */
[----:B------:R3:W-:Y:S02]  /*9ac0*/  STSM.16.M88.4 [R211], R136 ;  /* 0x00000088d3007844 */ /* 0x0007e40000000200 */
[----:B------:R-:W-:Y:S01]  /*9ad0*/  BAR.SYNC.DEFER_BLOCKING 0x0 ;  /* 0x0000000000007b1d */ /* 0x000fe20000010000 */
[----:B---3--:R-:W-:-:S02]  /*9ae0*/  IMAD.MOV.U32 R138, RZ, RZ, R85 ;  /* 0x000000ffff8a7224 */ /* 0x008fc400078e0055 */
[----:B------:R-:W-:Y:S02]  /*9af0*/  IMAD.MOV.U32 R139, RZ, RZ, R87 ;  /* 0x000000ffff8b7224 */ /* 0x000fe400078e0057 */
[----:B------:R-:W-:Y:S02]  /*9b00*/  IMAD.MOV.U32 R136, RZ, RZ, R149 ;  /* 0x000000ffff887224 */ /* 0x000fe400078e0095 */
[----:B------:R-:W-:Y:S01]  /*9b10*/  IMAD.MOV.U32 R137, RZ, RZ, R151 ;  /* 0x000000ffff897224 */ /* 0x000fe200078e0097 */
[----:B------:R-:W3:Y:S01]  /*9b20*/  LDS.128 R80, [R210] ;  /* 0x00000000d2507984 */ /* 0x000ee20000000c00 */
[----:B------:R-:W-:Y:S06]  /*9b30*/  BAR.SYNC.DEFER_BLOCKING 0x0 ;  /* 0x0000000000007b1d */ /* 0x000fec0000010000 */
[----:B------:R-:W-:Y:S02]  /*9b40*/  STSM.16.M88.4 [R211], R140 ;  /* 0x0000008cd3007844 */ /* 0x000fe40000000200 */
[----:B------:R-:W-:Y:S06]  /*9b50*/  BAR.SYNC.DEFER_BLOCKING 0x0 ;  /* 0x0000000000007b1d */ /* 0x000fec0000010000 */
[----:B------:R-:W3:Y:S02]  /*9b60*/  LDS.128 R124, [R210] ;  /* 0x00000000d27c7984 */ /* 0x000ee40000000c00 */
[----:B------:R-:W-:Y:S06]  /*9b70*/  BAR.SYNC.DEFER_BLOCKING 0x0 ;  /* 0x0000000000007b1d */ /* 0x000fec0000010000 */
[----:B------:R-:W-:Y:S02]  /*9b80*/  STSM.16.M88.4 [R211], R144 ;  /* 0x00000090d3007844 */ /* 0x000fe40000000200 */
[----:B------:R-:W-:Y:S06]  /*9b90*/  BAR.SYNC.DEFER_BLOCKING 0x0 ;  /* 0x0000000000007b1d */ /* 0x000fec0000010000 */
[----:B------:R-:W3:Y:S02]  /*9ba0*/  LDS.128 R84, [R210] ;  /* 0x00000000d2547984 */ /* 0x000ee40000000c00 */
[----:B------:R-:W-:Y:S06]  /*9bb0*/  BAR.SYNC.DEFER_BLOCKING 0x0 ;  /* 0x0000000000007b1d */ /* 0x000fec0000010000 */
[----:B------:R4:W-:Y:S02]  /*9bc0*/  STSM.16.M88.4 [R211], R136 ;  /* 0x00000088d3007844 */ /* 0x0009e40000000200 */
[----:B------:R-:W-:Y:S01]  /*9bd0*/  BAR.SYNC.DEFER_BLOCKING 0x0 ;  /* 0x0000000000007b1d */ /* 0x000fe20000010000 */
[----:B----4-:R-:W-:-:S05]  /*9be0*/  VIADD R136, R135, UR4 ;  /* 0x0000000487887c36 */ /* 0x010fca0008000000 */
[----:B------:R4:W-:Y:S01]  /*9bf0*/  @P2 STG.E desc[UR12][R128.64], R4 ;  /* 0x0000000480002986 */ /* 0x0009e2000c10190c */
[----:B------:R-:W-:Y:S01]  /*9c00*/  ISETP.LT.AND P2, PT, R131, UR5, !P0 ;  /* 0x0000000583007c0c */ /* 0x000fe2000c741270 */
[----:B------:R-:W-:Y:S01]  /*9c10*/  ULDC UR5, c[0x0][0x22c] ;  /* 0x00008b0000057ab9 */ /* 0x000fe20000000800 */
[----:B------:R-:W-:Y:S01]  /*9c20*/  LEA.HI.X.SX32 R131, R132, R3, 0x2, P6 ;  /* 0x0000000384837211 */ /* 0x000fe200030f16ff */
[----:B------:R-:W3:Y:S01]  /*9c30*/  LDS.128 R208, [R210] ;  /* 0x00000000d2d07984 */ /* 0x000ee20000000c00 */
[----:B------:R-:W-:-:S03]  /*9c40*/  LEA R132, P6, R134, R0, 0x2 ;  /* 0x0000000086847211 */ /* 0x000fc600078c10ff */
[----:B------:R5:W-:Y:S01]  /*9c50*/  @P1 STG.E desc[UR12][R130.64], R12 ;  /* 0x0000000c82001986 */ /* 0x000be2000c10190c */
[----:B------:R-:W-:Y:S01]  /*9c60*/  ISETP.LT.AND P1, PT, R133, UR5, !P0 ;  /* 0x0000000585007c0c */ /* 0x000fe2000c721270 */
[----:B------:R-:W-:Y:S01]  /*9c70*/  ULDC UR5, c[0x0][0x22c] ;  /* 0x00008b0000057ab9 */ /* 0x000fe20000000800 */
[-C--:B------:R-:W-:Y:S02]  /*9c80*/  LEA.HI.X.SX32 R133, R134, R3.reuse, 0x2, P6 ;  /* 0x0000000386857211 */ /* 0x080fe400030f16ff */
[CC--:B----4-:R-:W-:Y:S02]  /*9c90*/  LEA R128, P6, R135.reuse, R0.reuse, 0x2 ;  /* 0x0000000087807211 */ /* 0x0d0fe400078c10ff */
[----:B------:R-:W-:Y:S01]  /*9ca0*/  LOP3.LUT R4, R2, 0x7, RZ, 0xfc, !PT ;  /* 0x0000000702047812 */ /* 0x000fe200078efcff */
[----:B------:R4:W-:Y:S01]  /*9cb0*/  @P5 STG.E desc[UR12][R132.64], R5 ;  /* 0x0000000584005986 */ /* 0x0009e2000c10190c */
[-C--:B------:R-:W-:Y:S02]  /*9cc0*/  LEA.HI.X.SX32 R129, R135, R3.reuse, 0x2, P6 ;  /* 0x0000000387817211 */ /* 0x080fe400030f16ff */
[C---:B------:R-:W-:Y:S01]  /*9cd0*/  LEA R134, P6, R136.reuse, R0, 0x2 ;  /* 0x0000000088867211 */ /* 0x040fe200078c10ff */
[----:B-----5:R-:W-:Y:S01]  /*9ce0*/  VIADD R12, R136, UR4 ;  /* 0x00000004880c7c36 */ /* 0x020fe20008000000 */
[----:B------:R-:W-:Y:S01]  /*9cf0*/  ISETP.LT.AND P5, PT, R4, UR5, !P0 ;  /* 0x0000000504007c0c */ /* 0x000fe2000c7a1270 */
[----:B------:R-:W-:Y:S01]  /*9d00*/  ULDC UR5, c[0x0][0x22c] ;  /* 0x00008b0000057ab9 */ /* 0x000fe20000000800 */
[----:B------:R-:W-:Y:S01]  /*9d10*/  LEA.HI.X.SX32 R135, R136, R3, 0x2, P6 ;  /* 0x0000000388877211 */ /* 0x000fe200030f16ff */
[----:B------:R5:W-:Y:S01]  /*9d20*/  @P4 STG.E desc[UR12][R128.64], R13 ;  /* 0x0000000d80004986 */ /* 0x000be2000c10190c */
[----:B------:R-:W-:-:S02]  /*9d30*/  LOP3.LUT R4, R2, 0x8, RZ, 0xfc, !PT ;  /* 0x0000000802047812 */ /* 0x000fc400078efcff */
[CC--:B------:R-:W-:Y:S01]  /*9d40*/  LEA R130, P6, R12.reuse, R0.reuse, 0x2 ;  /* 0x000000000c827211 */ /* 0x0c0fe200078c10ff */
[----:B----4-:R-:W-:Y:S01]  /*9d50*/  VIADD R5, R12, UR4 ;  /* 0x000000040c057c36 */ /* 0x010fe20008000000 */
[----:B------:R-:W-:Y:S01]  /*9d60*/  ISETP.LT.AND P4, PT, R4, UR5, !P0 ;  /* 0x0000000504007c0c */ /* 0x000fe2000c781270 */
[----:B------:R-:W-:Y:S01]  /*9d70*/  ULDC UR5, c[0x0][0x22c] ;  /* 0x00008b0000057ab9 */ /* 0x000fe20000000800 */
[----:B------:R-:W-:Y:S01]  /*9d80*/  LEA.HI.X.SX32 R131, R12, R3, 0x2, P6 ;  /* 0x000000030c837211 */ /* 0x000fe200030f16ff */
[----:B------:R-:W-:Y:S01]  /*9d90*/  @P3 STG.E desc[UR12][R134.64], R6 ;  /* 0x0000000686003986 */ /* 0x000fe2000c10190c */
[C---:B------:R-:W-:Y:S02]  /*9da0*/  LOP3.LUT R4, R2.reuse, 0x9, RZ, 0xfc, !PT ;  /* 0x0000000902047812 */ /* 0x040fe400078efcff */
[----:B------:R-:W-:Y:S01]  /*9db0*/  LOP3.LUT R12, R2, 0xa, RZ, 0xfc, !PT ;  /* 0x0000000a020c7812 */ /* 0x000fe200078efcff */
[----:B------:R4:W-:Y:S01]  /*9dc0*/  @P2 STG.E desc[UR12][R130.64], R14 ;  /* 0x0000000e82002986 */ /* 0x0009e2000c10190c */
[----:B------:R-:W-:Y:S01]  /*9dd0*/  ISETP.LT.AND P3, PT, R4, UR5, !P0 ;  /* 0x0000000504007c0c */ /* 0x000fe2000c761270 */
[C---:B-----5:R-:W-:Y:S01]  /*9de0*/  VIADD R13, R5.reuse, UR4 ;  /* 0x00000004050d7c36 */ /* 0x060fe20008000000 */
[----:B------:R-:W-:Y:S01]  /*9df0*/  LEA R4, P2, R5, R0, 0x2 ;  /* 0x0000000005047211 */ /* 0x000fe200078410ff */
[----:B------:R-:W-:-:S03]  /*9e00*/  ULDC UR5, c[0x0][0x22c] ;  /* 0x00008b0000057ab9 */ /* 0x000fc60000000800 */
[-C--:B------:R-:W-:Y:S02]  /*9e10*/  LEA.HI.X.SX32 R5, R5, R3.reuse, 0x2, P2 ;  /* 0x0000000305057211 */ /* 0x080fe400010f16ff */
[----:B------:R-:W-:Y:S01]  /*9e20*/  ISETP.LT.AND P2, PT, R12, UR5, !P0 ;  /* 0x000000050c007c0c */ /* 0x000fe2000c741270 */
[----:B------:R-:W-:Y:S01]  /*9e30*/  ULDC UR5, c[0x0][0x22c] ;  /* 0x00008b0000057ab9 */ /* 0x000fe20000000800 */
[CC--:B------:R-:W-:Y:S01]  /*9e40*/  LEA R12, P6, R13.reuse, R0.reuse, 0x2 ;  /* 0x000000000d0c7211 */ /* 0x0c0fe200078c10ff */
[C---:B----4-:R-:W-:Y:S01]  /*9e50*/  VIADD R14, R13.reuse, UR4 ;  /* 0x000000040d0e7c36 */ /* 0x050fe20008000000 */
[----:B------:R-:W-:Y:S01]  /*9e60*/  LOP3.LUT R6, R2, 0xb, RZ, 0xfc, !PT ;  /* 0x0000000b02067812 */ /* 0x000fe200078efcff */
[----:B------:R4:W-:Y:S01]  /*9e70*/  @P1 STG.E desc[UR12][R4.64], R7 ;  /* 0x0000000704001986 */ /* 0x0009e2000c10190c */
[----:B------:R-:W-:Y:S01]  /*9e80*/  LEA.HI.X.SX32 R13, R13, R3, 0x2, P6 ;  /* 0x000000030d0d7211 */ /* 0x000fe200030f16ff */
[----:B------:R-:W-:Y:S01]  /*9e90*/  VIADD R130, R14, UR4 ;  /* 0x000000040e827c36 */ /* 0x000fe20008000000 */
[----:B------:R-:W-:Y:S01]  /*9ea0*/  ISETP.LT.AND P1, PT, R6, UR5, !P0 ;  /* 0x0000000506007c0c */ /* 0x000fe2000c721270 */
[----:B------:R-:W-:Y:S01]  /*9eb0*/  ULDC UR5, c[0x0][0x22c] ;  /* 0x00008b0000057ab9 */ /* 0x000fe20000000800 */
[----:B------:R-:W-:Y:S01]  /*9ec0*/  LEA R128, P6, R14, R0, 0x2 ;  /* 0x000000000e807211 */ /* 0x000fe200078c10ff */
[----:B------:R5:W-:Y:S01]  /*9ed0*/  @P5 STG.E desc[UR12][R12.64], R15 ;  /* 0x0000000f0c005986 */ /* 0x000be2000c10190c */
[----:B------:R-:W-:-:S02]  /*9ee0*/  LOP3.LUT R6, R2, 0xc, RZ, 0xfc, !PT ;  /* 0x0000000c02067812 */ /* 0x000fc400078efcff */
[-C--:B------:R-:W-:Y:S02]  /*9ef0*/  LEA.HI.X.SX32 R129, R14, R3.reuse, 0x2, P6 ;  /* 0x000000030e817211 */ /* 0x080fe400030f16ff */
[----:B------:R-:W-:Y:S01]  /*9f00*/  ISETP.LT.AND P5, PT, R6, UR5, !P0 ;  /* 0x0000000506007c0c */ /* 0x000fe2000c7a1270 */
[C---:B----4-:R-:W-:Y:S01]  /*9f10*/  VIADD R7, R130.reuse, UR4 ;  /* 0x0000000482077c36 */ /* 0x050fe20008000000 */
[-C--:B------:R-:W-:Y:S01]  /*9f20*/  LEA R4, P6, R130, R0.reuse, 0x2 ;  /* 0x0000000082047211 */ /* 0x080fe200078c10ff */
[----:B------:R-:W-:Y:S01]  /*9f30*/  ULDC UR5, c[0x0][0x22c] ;  /* 0x00008b0000057ab9 */ /* 0x000fe20000000800 */
[----:B------:R-:W-:Y:S01]  /*9f40*/  LOP3.LUT R6, R2, 0xd, RZ, 0xfc, !PT ;  /* 0x0000000d02067812 */ /* 0x000fe200078efcff */
[----:B------:R4:W-:Y:S01]  /*9f50*/  @P4 STG.E desc[UR12][R128.64], R8 ;  /* 0x0000000880004986 */ /* 0x0009e2000c10190c */
[----:B------:R-:W-:Y:S01]  /*9f60*/  LEA.HI.X.SX32 R5, R130, R3, 0x2, P6 ;  /* 0x0000000382057211 */ /* 0x000fe200030f16ff */
[C---:B-----5:R-:W-:Y:S01]  /*9f70*/  VIADD R15, R7.reuse, UR4 ;  /* 0x00000004070f7c36 */ /* 0x060fe20008000000 */
[----:B------:R-:W-:Y:S01]  /*9f80*/  ISETP.LT.AND P4, PT, R6, UR5, !P0 ;  /* 0x0000000506007c0c */ /* 0x000fe2000c781270 */
[----:B------:R-:W-:Y:S01]  /*9f90*/  ULDC UR5, c[0x0][0x22c] ;  /* 0x00008b0000057ab9 */ /* 0x000fe20000000800 */
[----:B------:R-:W-:Y:S01]  /*9fa0*/  LEA R6, P6, R7, R0, 0x2 ;  /* 0x0000000007067211 */ /* 0x000fe200078c10ff */
[----:B------:R5:W-:Y:S01]  /*9fb0*/  @P3 STG.E desc[UR12][R4.64], R20 ;  /* 0x0000001404003986 */ /* 0x000be2000c10190c */
[----:B------:R-:W-:-:S02]  /*9fc0*/  LOP3.LUT R13, R2, 0xe, RZ, 0xfc, !PT ;  /* 0x0000000e020d7812 */ /* 0x000fc400078efcff */
[-C--:B------:R-:W-:Y:S02]  /*9fd0*/  LEA.HI.X.SX32 R7, R7, R3.reuse, 0x2, P6 ;  /* 0x0000000307077211 */ /* 0x080fe400030f16ff */
[-C--:B------:R-:W-:Y:S02]  /*9fe0*/  LEA R12, P6, R15, R0.reuse, 0x2 ;  /* 0x000000000f0c7211 */ /* 0x080fe400078c10ff */
[----:B------:R-:W-:Y:S01]  /*9ff0*/  ISETP.LT.AND P3, PT, R13, UR5, !P0 ;  /* 0x000000050d007c0c */ /* 0x000fe2000c761270 */
[----:B------:R2:W-:Y:S01]  /*a000*/  @P2 STG.E desc[UR12][R6.64], R9 ;  /* 0x0000000906002986 */ /* 0x0005e2000c10190c */
[C---:B------:R-:W-:Y:S01]  /*a010*/  LEA.HI.X.SX32 R13, R15.reuse, R3, 0x2, P6 ;  /* 0x000000030f0d7211 */ /* 0x040fe200030f16ff */
[----:B------:R-:W-:Y:S01]  /*a020*/  VIADD R15, R15, UR4 ;  /* 0x000000040f0f7c36 */ /* 0x000fe20008000000 */
[C---:B------:R-:W-:Y:S01]  /*a030*/  LOP3.LUT R14, R2.reuse, 0xf, RZ, 0xfc, !PT ;  /* 0x0000000f020e7812 */ /* 0x040fe200078efcff */
[----:B------:R-:W-:Y:S01]  /*a040*/  ULDC UR5, c[0x0][0x22c] ;  /* 0x00008b0000057ab9 */ /* 0x000fe20000000800 */
[----:B----4-:R-:W-:Y:S01]  /*a050*/  LOP3.LUT R8, R2, 0x10, RZ, 0xfc, !PT ;  /* 0x0000001002087812 */ /* 0x010fe200078efcff */
[----:B------:R4:W-:Y:S01]  /*a060*/  @P1 STG.E desc[UR12][R12.64], R21 ;  /* 0x000000150c001986 */ /* 0x0009e2000c10190c */
[----:B-----5:R-:W-:-:S02]  /*a070*/  LEA R4, P1, R15, R0, 0x2 ;  /* 0x000000000f047211 */ /* 0x020fc400078210ff */
[----:B------:R-:W-:Y:S01]  /*a080*/  ISETP.LT.AND P2, PT, R14, UR5, !P0 ;  /* 0x000000050e007c0c */ /* 0x000fe2000c741270 */
[C---:B------:R-:W-:Y:S01]  /*a090*/  VIADD R14, R15.reuse, UR4 ;  /* 0x000000040f0e7c36 */ /* 0x040fe20008000000 */
[-C--:B------:R-:W-:Y:S01]  /*a0a0*/  LEA.HI.X.SX32 R5, R15, R3.reuse, 0x2, P1 ;  /* 0x000000030f057211 */ /* 0x080fe200008f16ff */
[----:B------:R-:W-:Y:S01]  /*a0b0*/  ULDC UR5, c[0x0][0x22c] ;  /* 0x00008b0000057ab9 */ /* 0x000fe20000000800 */
[----:B--2---:R-:W-:Y:S02]  /*a0c0*/  LOP3.LUT R7, R2, 0x11, RZ, 0xfc, !PT ;  /* 0x0000001102077812 */ /* 0x004fe400078efcff */
[----:B------:R-:W-:Y:S01]  /*a0d0*/  ISETP.LT.AND P1, PT, R8, UR5, !P0 ;  /* 0x0000000508007c0c */ /* 0x000fe2000c721270 */
[----:B------:R-:W-:Y:S01]  /*a0e0*/  ULDC UR5, c[0x0][0x22c] ;  /* 0x00008b0000057ab9 */ /* 0x000fe20000000800 */
[C---:B------:R-:W-:Y:S01]  /*a0f0*/  LEA R6, P6, R14.reuse, R0, 0x2 ;  /* 0x000000000e067211 */ /* 0x040fe200078c10ff */
[----:B------:R2:W-:Y:S01]  /*a100*/  @P5 STG.E desc[UR12][R4.64], R10 ;  /* 0x0000000a04005986 */ /* 0x0005e2000c10190c */
[C---:B----4-:R-:W-:Y:S01]  /*a110*/  VIADD R12, R14.reuse, UR4 ;  /* 0x000000040e0c7c36 */ /* 0x050fe20008000000 */
[----:B------:R-:W-:Y:S01]  /*a120*/  ISETP.LT.AND P5, PT, R7, UR5, !P0 ;  /* 0x0000000507007c0c */ /* 0x000fe2000c7a1270 */
[----:B------:R-:W-:Y:S01]  /*a130*/  ULDC UR5, c[0x0][0x22c] ;  /* 0x00008b0000057ab9 */ /* 0x000fe20000000800 */
[----:B------:R-:W-:Y:S01]  /*a140*/  LEA.HI.X.SX32 R7, R14, R3, 0x2, P6 ;  /* 0x000000030e077211 */ /* 0x000fe200030f16ff */
[----:B------:R-:W-:Y:S01]  /*a150*/  VIADD R13, R12, UR4 ;  /* 0x000000040c0d7c36 */ /* 0x000fe20008000000 */
[----:B------:R-:W-:-:S02]  /*a160*/  LOP3.LUT R9, R2, 0x12, RZ, 0xfc, !PT ;  /* 0x0000001202097812 */ /* 0x000fc400078efcff */
[CC--:B------:R-:W-:Y:S01]  /*a170*/  LEA R8, P6, R12.reuse, R0.reuse, 0x2 ;  /* 0x000000000c087211 */ /* 0x0c0fe200078c10ff */
[----:B------:R4:W-:Y:S01]  /*a180*/  @P4 STG.E desc[UR12][R6.64], R22 ;  /* 0x0000001606004986 */ /* 0x0009e2000c10190c */
[----:B------:R-:W-:Y:S01]  /*a190*/  ISETP.LT.AND P4, PT, R9, UR5, !P0 ;  /* 0x0000000509007c0c */ /* 0x000fe2000c781270 */
[C---:B------:R-:W-:Y:S01]  /*a1a0*/  VIADD R14, R13.reuse, UR4 ;  /* 0x000000040d0e7c36 */ /* 0x040fe20008000000 */
[-C--:B------:R-:W-:Y:S01]  /*a1b0*/  LEA.HI.X.SX32 R9, R12, R3.reuse, 0x2, P6 ;  /* 0x000000030c097211 */ /* 0x080fe200030f16ff */
[----:B------:R-:W-:Y:S01]  /*a1c0*/  ULDC UR5, c[0x0][0x22c] ;  /* 0x00008b0000057ab9 */ /* 0x000fe20000000800 */
[C---:B--2---:R-:W-:Y:S01]  /*a1d0*/  LEA R4, P6, R13.reuse, R0, 0x2 ;  /* 0x000000000d047211 */ /* 0x044fe200078c10ff */
[----:B------:R-:W-:Y:S01]  /*a1e0*/  VIADD R15, R14, UR4 ;  /* 0x000000040e0f7c36 */ /* 0x000fe20008000000 */
[----:B------:R-:W-:Y:S01]  /*a1f0*/  LOP3.LUT R10, R2, 0x13, RZ, 0xfc, !PT ;  /* 0x00000013020a7812 */ /* 0x000fe200078efcff */
[----:B------:R2:W-:Y:S01]  /*a200*/  @P3 STG.E desc[UR12][R8.64], R11 ;  /* 0x0000000b08003986 */ /* 0x0005e2000c10190c */
[----:B------:R-:W-:-:S02]  /*a210*/  LEA.HI.X.SX32 R5, R13, R3, 0x2, P6 ;  /* 0x000000030d057211 */ /* 0x000fc400030f16ff */
[-C--:B------:R-:W-:Y:S02]  /*a220*/  LEA R12, P6, R14, R0.reuse, 0x2 ;  /* 0x000000000e0c7211 */ /* 0x080fe400078c10ff */
[----:B----4-:R-:W-:Y:S01]  /*a230*/  LOP3.LUT R7, R2, 0x14, RZ, 0xfc, !PT ;  /* 0x0000001402077812 */ /* 0x010fe200078efcff */
[----:B------:R4:W-:Y:S01]  /*a240*/  @P2 STG.E desc[UR12][R4.64], R23 ;  /* 0x0000001704002986 */ /* 0x0009e2000c10190c */
[-C--:B------:R-:W-:Y:S02]  /*a250*/  LEA.HI.X.SX32 R13, R14, R3.reuse, 0x2, P6 ;  /* 0x000000030e0d7211 */ /* 0x080fe400030f16ff */
[----:B------:R-:W-:Y:S01]  /*a260*/  ISETP.LT.AND P3, PT, R10, UR5, !P0 ;  /* 0x000000050a007c0c */ /* 0x000fe2000c761270 */
[----:B------:R-:W-:Y:S01]  /*a270*/  ULDC UR5, c[0x0][0x22c] ;  /* 0x00008b0000057ab9 */ /* 0x000fe20000000800 */
[----:B------:R-:W-:Y:S01]  /*a280*/  LEA R6, P6, R15, R0, 0x2 ;  /* 0x000000000f067211 */ /* 0x000fe200078c10ff */
[----:B------:R5:W-:Y:S01]  /*a290*/  @P1 STG.E desc[UR12][R12.64], R16 ;  /* 0x000000100c001986 */ /* 0x000be2000c10190c */
[----:B------:R-:W-:Y:S01]  /*a2a0*/  ISETP.LT.AND P2, PT, R7, UR5, !P0 ;  /* 0x0000000507007c0c */ /* 0x000fe2000c741270 */
[----:B------:R-:W-:Y:S01]  /*a2b0*/  ULDC UR5, c[0x0][0x22c] ;  /* 0x00008b0000057ab9 */ /* 0x000fe20000000800 */
[C---:B------:R-:W-:Y:S01]  /*a2c0*/  LEA.HI.X.SX32 R7, R15.reuse, R3, 0x2, P6 ;  /* 0x000000030f077211 */ /* 0x040fe200030f16ff */
[----:B------:R-:W-:Y:S01]  /*a2d0*/  VIADD R15, R15, UR4 ;  /* 0x000000040f0f7c36 */ /* 0x000fe20008000000 */
[----:B------:R-:W-:-:S02]  /*a2e0*/  LOP3.LUT R10, R2, 0x15, RZ, 0xfc, !PT ;  /* 0x00000015020a7812 */ /* 0x000fc400078efcff */
[----:B--2---:R-:W-:Y:S01]  /*a2f0*/  LOP3.LUT R8, R2, 0x16, RZ, 0xfc, !PT ;  /* 0x0000001602087812 */ /* 0x004fe200078efcff */
[----:B------:R2:W-:Y:S01]  /*a300*/  @P5 STG.E desc[UR12][R6.64], R28 ;  /* 0x0000001c06005986 */ /* 0x0005e2000c10190c */
[CC--:B----4-:R-:W-:Y:S02]  /*a310*/  LEA R4, P5, R15.reuse, R0.reuse, 0x2 ;  /* 0x000000000f047211 */ /* 0x0d0fe400078a10ff */
[----:B------:R-:W-:Y:S01]  /*a320*/  ISETP.LT.AND P1, PT, R10, UR5, !P0 ;  /* 0x000000050a007c0c */ /* 0x000fe2000c721270 */
[C---:B------:R-:W-:Y:S01]  /*a330*/  VIADD R10, R15.reuse, UR4 ;  /* 0x000000040f0a7c36 */ /* 0x040fe20008000000 */
[----:B------:R-:W-:Y:S01]  /*a340*/  ULDC UR5, c[0x0][0x22c] ;  /* 0x00008b0000057ab9 */ /* 0x000fe20000000800 */
[-C--:B------:R-:W-:Y:S02]  /*a350*/  LEA.HI.X.SX32 R5, R15, R3.reuse, 0x2, P5 ;  /* 0x000000030f057211 */ /* 0x080fe400028f16ff */
[----:B------:R-:W-:Y:S01]  /*a360*/  ISETP.LT.AND P5, PT, R8, UR5, !P0 ;  /* 0x0000000508007c0c */ /* 0x000fe2000c7a1270 */
[----:B------:R-:W-:Y:S01]  /*a370*/  ULDC UR5, c[0x0][0x22c] ;  /* 0x00008b0000057ab9 */ /* 0x000fe20000000800 */
[----:B------:R-:W-:Y:S01]  /*a380*/  LOP3.LUT R9, R2, 0x17, RZ, 0xfc, !PT ;  /* 0x0000001702097812 */ /* 0x000fe200078efcff */
[----:B------:R4:W-:Y:S01]  /*a390*/  @P4 STG.E desc[UR12][R4.64], R17 ;  /* 0x0000001104004986 */ /* 0x0009e2000c10190c */
[C---:B------:R-:W-:Y:S01]  /*a3a0*/  LEA R8, P6, R10.reuse, R0, 0x2 ;  /* 0x000000000a087211 */ /* 0x040fe200078c10ff */
[C---:B------:R-:W-:Y:S01]  /*a3b0*/  VIADD R11, R10.reuse, UR4 ;  /* 0x000000040a0b7c36 */ /* 0x040fe20008000000 */
[----:B------:R-:W-:Y:S01]  /*a3c0*/  ISETP.LT.AND P4, PT, R9, UR5, !P0 ;  /* 0x0000000509007c0c */ /* 0x000fe2000c781270 */
[----:B------:R-:W-:Y:S01]  /*a3d0*/  ULDC UR5, c[0x0][0x22c] ;  /* 0x00008b0000057ab9 */ /* 0x000fe20000000800 */
[----:B------:R-:W-:Y:S01]  /*a3e0*/  LEA.HI.X.SX32 R9, R10, R3, 0x2, P6 ;  /* 0x000000030a097211 */ /* 0x000fe200030f16ff */
[----:B-----5:R-:W-:Y:S01]  /*a3f0*/  VIADD R12, R11, UR4 ;  /* 0x000000040b0c7c36 */ /* 0x020fe20008000000 */
[----:B--2---:R-:W-:-:S02]  /*a400*/  LOP3.LUT R7, R2, 0x18, RZ, 0xfc, !PT ;  /* 0x0000001802077812 */ /* 0x004fc400078efcff */
[-C--:B------:R-:W-:Y:S01]  /*a410*/  LEA R6, P6, R11, R0.reuse, 0x2 ;  /* 0x000000000b067211 */ /* 0x080fe200078c10ff */
[----:B------:R2:W-:Y:S01]  /*a420*/  @P3 STG.E desc[UR12][R8.64], R29 ;  /* 0x0000001d08003986 */ /* 0x0005e2000c10190c */
[----:B------:R-:W-:Y:S01]  /*a430*/  ISETP.LT.AND P3, PT, R7, UR5, !P0 ;  /* 0x0000000507007c0c */ /* 0x000fe2000c761270 */
[----:B------:R-:W-:Y:S01]  /*a440*/  ULDC UR5, c[0x0][0x22c] ;  /* 0x00008b0000057ab9 */ /* 0x000fe20000000800 */
[-C--:B------:R-:W-:Y:S01]  /*a450*/  LEA.HI.X.SX32 R7, R11, R3.reuse, 0x2, P6 ;  /* 0x000000030b077211 */ /* 0x080fe200030f16ff */
[C---:B------:R-:W-:Y:S01]  /*a460*/  VIADD R11, R12.reuse, UR4 ;  /* 0x000000040c0b7c36 */ /* 0x040fe20008000000 */
[-C--:B----4-:R-:W-:Y:S02]  /*a470*/  LEA R4, P6, R12, R0.reuse, 0x2 ;  /* 0x000000000c047211 */ /* 0x090fe400078c10ff */
[----:B------:R-:W-:Y:S01]  /*a480*/  LOP3.LUT R10, R2, 0x19, RZ, 0xfc, !PT ;  /* 0x00000019020a7812 */ /* 0x000fe200078efcff */
[----:B------:R4:W-:Y:S01]  /*a490*/  @P2 STG.E desc[UR12][R6.64], R18 ;  /* 0x0000001206002986 */ /* 0x0009e2000c10190c */
[----:B------:R-:W-:Y:S01]  /*a4a0*/  LEA.HI.X.SX32 R5, R12, R3, 0x2, P6 ;  /* 0x000000030c057211 */ /* 0x000fe200030f16ff */
[C---:B------:R-:W-:Y:S01]  /*a4b0*/  VIADD R13, R11.reuse, UR4 ;  /* 0x000000040b0d7c36 */ /* 0x040fe20008000000 */
[----:B------:R-:W-:Y:S01]  /*a4c0*/  ISETP.LT.AND P2, PT, R10, UR5, !P0 ;  /* 0x000000050a007c0c */ /* 0x000fe2000c741270 */
[----:B------:R-:W-:Y:S01]  /*a4d0*/  ULDC UR5, c[0x0][0x22c] ;  /* 0x00008b0000057ab9 */ /* 0x000fe20000000800 */
[----:B------:R-:W-:Y:S01]  /*a4e0*/  LEA R10, P6, R11, R0, 0x2 ;  /* 0x000000000b0a7211 */ /* 0x000fe200078c10ff */
[----:B------:R5:W-:Y:S01]  /*a4f0*/  @P1 STG.E desc[UR12][R4.64], R30 ;  /* 0x0000001e04001986 */ /* 0x000be2000c10190c */
[----:B--2---:R-:W-:-:S02]  /*a500*/  LOP3.LUT R9, R2, 0x1a, RZ, 0xfc, !PT ;  /* 0x0000001a02097812 */ /* 0x004fc400078efcff */
        /* <DEDUP_REMOVED lines=20> */
[C---:B--2---:R-:W-:Y:S01]  /*a650*/  VIADD R10, R12.reuse, UR4 ;  /* 0x000000040c0a7c36 */ /* 0x044fe20008000000 */
[----:B------:R-:W-:Y:S01]  /*a660*/  ISETP.LT.AND P3, PT, R7, UR5, !P0 ;  /* 0x0000000507007c0c */ /* 0x000fe2000c761270 */
[----:B------:R-:W-:Y:S01]  /*a670*/  ULDC UR5, c[0x0][0x22c] ;  /* 0x00008b0000057ab9 */ /* 0x000fe20000000800 */
[----:B------:R-:W-:Y:S01]  /*a680*/  LEA.HI.X.SX32 R7, R12, R3, 0x2, P6 ;  /* 0x000000030c077211 */ /* 0x000fe200030f16ff */
[----:B------:R-:W-:Y:S01]  /*a690*/  VIADD R11, R10, UR4 ;  /* 0x000000040a0b7c36 */ /* 0x000fe20008000000 */
[----:B----4-:R-:W-:-:S02]  /*a6a0*/  LOP3.LUT R9, R2, 0x1e, RZ, 0xfc, !PT ;  /* 0x0000001e02097812 */ /* 0x010fc400078efcff */
[CC--:B------:R-:W-:Y:S01]  /*a6b0*/  LEA R8, P6, R10.reuse, R0.reuse, 0x2 ;  /* 0x000000000a087211 */ /* 0x0c0fe200078c10ff */
[----:B------:R2:W-:Y:S01]  /*a6c0*/  @P2 STG.E desc[UR12][R6.64], R36 ;  /* 0x0000002406002986 */ /* 0x0005e2000c10190c */
[----:B------:R-:W-:Y:S01]  /*a6d0*/  ISETP.LT.AND P2, PT, R9, UR5, !P0 ;  /* 0x0000000509007c0c */ /* 0x000fe2000c741270 */
[C---:B------:R-:W-:Y:S01]  /*a6e0*/  VIADD R12, R11.reuse, UR4 ;  /* 0x000000040b0c7c36 */ /* 0x040fe20008000000 */
[-C--:B------:R-:W-:Y:S01]  /*a6f0*/  LEA.HI.X.SX32 R9, R10, R3.reuse, 0x2, P6 ;  /* 0x000000030a097211 */ /* 0x080fe200030f16ff */
[----:B------:R-:W-:Y:S01]  /*a700*/  ULDC UR5, c[0x0][0x22c] ;  /* 0x00008b0000057ab9 */ /* 0x000fe20000000800 */
[C---:B-----5:R-:W-:Y:S01]  /*a710*/  LEA R4, P6, R11.reuse, R0, 0x2 ;  /* 0x000000000b047211 */ /* 0x060fe200078c10ff */
[----:B------:R-:W-:Y:S01]  /*a720*/  VIADD R13, R12, UR4 ;  /* 0x000000040c0d7c36 */ /* 0x000fe20008000000 */
[----:B------:R-:W-:Y:S01]  /*a730*/  LOP3.LUT R10, R2, 0x1f, RZ, 0xfc, !PT ;  /* 0x0000001f020a7812 */ /* 0x000fe200078efcff */
[----:B------:R4:W-:Y:S01]  /*a740*/  @P1 STG.E desc[UR12][R8.64], R25 ;  /* 0x0000001908001986 */ /* 0x0009e2000c10190c */
[----:B------:R-:W-:-:S02]  /*a750*/  LEA.HI.X.SX32 R5, R11, R3, 0x2, P6 ;  /* 0x000000030b057211 */ /* 0x000fc400030f16ff */
[----:B------:R-:W-:Y:S01]  /*a760*/  ISETP.LT.AND P1, PT, R10, UR5, !P0 ;  /* 0x000000050a007c0c */ /* 0x000fe2000c721270 */
[----:B------:R-:W-:Y:S01]  /*a770*/  ULDC UR5, c[0x0][0x22c] ;  /* 0x00008b0000057ab9 */ /* 0x000fe20000000800 */
[-C--:B------:R-:W-:Y:S01]  /*a780*/  LEA R10, P6, R12, R0.reuse, 0x2 ;  /* 0x000000000c0a7211 */ /* 0x080fe200078c10ff */
[----:B------:R5:W-:Y:S01]  /*a790*/  @P5 STG.E desc[UR12][R4.64], R37 ;  /* 0x0000002504005986 */ /* 0x000be2000c10190c */
[----:B--2---:R-:W-:Y:S02]  /*a7a0*/  LOP3.LUT R7, R2, 0x20, RZ, 0xfc, !PT ;  /* 0x0000002002077812 */ /* 0x004fe400078efcff */
        /* <DEDUP_REMOVED lines=544> */
[----:B-1----:R1:W-:Y:S01]  /*c9b0*/  @P2 STG.E desc[UR12][R4.64], R120 ;  /* 0x0000007804002986 */ /* 0x0023e2000c10190c */
        /* <DEDUP_REMOVED lines=11> */
[----:B-1----:R-:W-:-:S02]  /*ca70*/  LEA R4, P5, R13, R0, 0x2 ;  /* 0x000000000d047211 */ /* 0x002fc400078a10ff */
        /* <DEDUP_REMOVED lines=21> */
[C---:B-1----:R-:W-:Y:S01]  /*cbd0*/  LEA R4, P6, R11.reuse, R0, 0x2 ;  /* 0x000000000b047211 */ /* 0x042fe200078c10ff */
        /* <DEDUP_REMOVED lines=12> */
[----:B------:R-:W-:Y:S01]  /*cca0*/  ULDC UR5, c[0x0][0x22c] ;  /* 0x00008b0000057ab9 */ /* 0x000fe20000000800 */
[----:B------:R-:W-:Y:S01]  /*ccb0*/  LOP3.LUT R12, R2, 0x75, RZ, 0xfc, !PT ;  /* 0x00000075020c7812 */ /* 0x000fe200078efcff */
[----:B---3--:R2:W-:Y:S01]  /*ccc0*/  @P5 STG.E desc[UR12][R10.64], R80 ;  /* 0x000000500a005986 */ /* 0x0085e2000c10190c */
[C---:B------:R-:W-:Y:S01]  /*ccd0*/  LEA.HI.X.SX32 R7, R13.reuse, R3, 0x2, P6 ;  /* 0x000000030d077211 */ /* 0x040fe200030f16ff */
[----:B------:R-:W-:Y:S01]  /*cce0*/  VIADD R13, R13, UR4 ;  /* 0x000000040d0d7c36 */ /* 0x000fe20008000000 */
[----:B------:R-:W-:Y:S01]  /*ccf0*/  ISETP.LT.AND P5, PT, R12, UR5, !P0 ;  /* 0x000000050c007c0c */ /* 0x000fe2000c7a1270 */
[----:B------:R-:W-:Y:S01]  /*cd00*/  ULDC UR5, c[0x0][0x22c] ;  /* 0x00008b0000057ab9 */ /* 0x000fe20000000800 */
[----:B-1----:R-:W-:Y:S01]  /*cd10*/  LOP3.LUT R9, R2, 0x76, RZ, 0xfc, !PT ;  /* 0x0000007602097812 */ /* 0x002fe200078efcff */
[C---:B------:R-:W-:Y:S01]  /*cd20*/  VIADD R12, R13.reuse, UR4 ;  /* 0x000000040d0c7c36 */ /* 0x040fe20008000000 */
[----:B------:R1:W-:Y:S01]  /*cd30*/  @P4 STG.E desc[UR12][R6.64], R124 ;  /* 0x0000007c06004986 */ /* 0x0003e2000c10190c */
[----:B----4-:R-:W-:-:S02]  /*cd40*/  LEA R4, P4, R13, R0, 0x2 ;  /* 0x000000000d047211 */ /* 0x010fc400078810ff */
[----:B------:R-:W-:Y:S02]  /*cd50*/  LOP3.LUT R14, R2, 0x7e, RZ, 0xfc, !PT ;  /* 0x0000007e020e7812 */ /* 0x000fe400078efcff */
[CC--:B------:R-:W-:Y:S02]  /*cd60*/  LEA R8, P6, R12.reuse, R0.reuse, 0x2 ;  /* 0x000000000c087211 */ /* 0x0c0fe400078c10ff */
[-C--:B------:R-:W-:Y:S02]  /*cd70*/  LEA.HI.X.SX32 R5, R13, R3.reuse, 0x2, P4 ;  /* 0x000000030d057211 */ /* 0x080fe400020f16ff */
[----:B------:R-:W-:Y:S01]  /*cd80*/  ISETP.LT.AND P4, PT, R9, UR5, !P0 ;  /* 0x0000000509007c0c */ /* 0x000fe2000c781270 */
[----:B------:R-:W-:Y:S01]  /*cd90*/  ULDC UR5, c[0x0][0x22c] ;  /* 0x00008b0000057ab9 */ /* 0x000fe20000000800 */
[CC--:B------:R-:W-:Y:S01]  /*cda0*/  LEA.HI.X.SX32 R9, R12.reuse, R3.reuse, 0x2, P6 ;  /* 0x000000030c097211 */ /* 0x0c0fe200030f16ff */
[----:B------:R-:W-:Y:S01]  /*cdb0*/  VIADD R12, R12, UR4 ;  /* 0x000000040c0c7c36 */ /* 0x000fe20008000000 */
[C---:B--2---:R-:W-:Y:S01]  /*cdc0*/  LOP3.LUT R10, R2.reuse, 0x77, RZ, 0xfc, !PT ;  /* 0x00000077020a7812 */ /* 0x044fe200078efcff */
[----:B------:R2:W-:Y:S01]  /*cdd0*/  @P3 STG.E desc[UR12][R4.64], R81 ;  /* 0x0000005104003986 */ /* 0x0005e2000c10190c */
[----:B-1----:R-:W-:Y:S01]  /*cde0*/  LOP3.LUT R7, R2, 0x78, RZ, 0xfc, !PT ;  /* 0x0000007802077812 */ /* 0x002fe200078efcff */
[----:B------:R-:W-:Y:S01]  /*cdf0*/  VIADD R11, R12, UR4 ;  /* 0x000000040c0b7c36 */ /* 0x000fe20008000000 */
[----:B------:R-:W-:Y:S01]  /*ce00*/  ISETP.LT.AND P3, PT, R10, UR5, !P0 ;  /* 0x000000050a007c0c */ /* 0x000fe2000c761270 */
[----:B------:R-:W-:Y:S01]  /*ce10*/  ULDC UR5, c[0x0][0x22c] ;  /* 0x00008b0000057ab9 */ /* 0x000fe20000000800 */
[C---:B------:R-:W-:Y:S01]  /*ce20*/  LEA R6, P6, R12.reuse, R0, 0x2 ;  /* 0x000000000c067211 */ /* 0x040fe200078c10ff */
[----:B------:R1:W-:Y:S01]  /*ce30*/  @P2 STG.E desc[UR12][R8.64], R125 ;  /* 0x0000007d08002986 */ /* 0x0003e2000c10190c */
[----:B------:R-:W-:Y:S01]  /*ce40*/  ISETP.LT.AND P2, PT, R7, UR5, !P0 ;  /* 0x0000000507007c0c */ /* 0x000fe2000c741270 */
[----:B------:R-:W-:Y:S01]  /*ce50*/  ULDC UR5, c[0x0][0x22c] ;  /* 0x00008b0000057ab9 */ /* 0x000fe20000000800 */
[----:B------:R-:W-:Y:S01]  /*ce60*/  LEA.HI.X.SX32 R7, R12, R3, 0x2, P6 ;  /* 0x000000030c077211 */ /* 0x000fe200030f16ff */
[----:B------:R-:W-:Y:S01]  /*ce70*/  VIADD R12, R11, UR4 ;  /* 0x000000040b0c7c36 */ /* 0x000fe20008000000 */
[----:B------:R-:W-:-:S02]  /*ce80*/  LOP3.LUT R10, R2, 0x79, RZ, 0xfc, !PT ;  /* 0x00000079020a7812 */ /* 0x000fc400078efcff */
[CC--:B--2---:R-:W-:Y:S01]  /*ce90*/  LEA R4, P6, R11.reuse, R0.reuse, 0x2 ;  /* 0x000000000b047211 */ /* 0x0c4fe200078c10ff */
[----:B------:R-:W-:Y:S01]  /*cea0*/  VIADD R13, R12, UR4 ;  /* 0x000000040c0d7c36 */ /* 0x000fe20008000000 */
[----:B------:R2:W-:Y:S01]  /*ceb0*/  @P1 STG.E desc[UR12][R6.64], R82 ;  /* 0x0000005206001986 */ /* 0x0005e2000c10190c */
[----:B------:R-:W-:Y:S01]  /*cec0*/  ISETP.LT.AND P1, PT, R10, UR5, !P0 ;  /* 0x000000050a007c0c */ /* 0x000fe2000c721270 */
[----:B------:R-:W-:Y:S01]  /*ced0*/  ULDC UR5, c[0x0][0x22c] ;  /* 0x00008b0000057ab9 */ /* 0x000fe20000000800 */
[-C--:B------:R-:W-:Y:S02]  /*cee0*/  LEA.HI.X.SX32 R5, R11, R3.reuse, 0x2, P6 ;  /* 0x000000030b057211 */ /* 0x080fe400030f16ff */
[----:B-1----:R-:W-:Y:S02]  /*cef0*/  LEA R8, P6, R12, R0, 0x2 ;  /* 0x000000000c087211 */ /* 0x002fe400078c10ff */
[----:B------:R-:W-:Y:S01]  /*cf00*/  LOP3.LUT R11, R2, 0x7a, RZ, 0xfc, !PT ;  /* 0x0000007a020b7812 */ /* 0x000fe200078efcff */
[----:B------:R1:W-:Y:S01]  /*cf10*/  @P5 STG.E desc[UR12][R4.64], R126 ;  /* 0x0000007e04005986 */ /* 0x0003e2000c10190c */
[----:B------:R-:W-:-:S02]  /*cf20*/  LEA.HI.X.SX32 R9, R12, R3, 0x2, P6 ;  /* 0x000000030c097211 */ /* 0x000fc400030f16ff */
[-C--:B------:R-:W-:Y:S02]  /*cf30*/  LEA R10, P6, R13, R0.reuse, 0x2 ;  /* 0x000000000d0a7211 */ /* 0x080fe400078c10ff */
[----:B------:R-:W-:Y:S01]  /*cf40*/  ISETP.LT.AND P5, PT, R11, UR5, !P0 ;  /* 0x000000050b007c0c */ /* 0x000fe2000c7a1270 */
[----:B------:R3:W-:Y:S01]  /*cf50*/  @P4 STG.E desc[UR12][R8.64], R83 ;  /* 0x0000005308004986 */ /* 0x0007e2000c10190c */
[C---:B------:R-:W-:Y:S01]  /*cf60*/  LEA.HI.X.SX32 R11, R13.reuse, R3, 0x2, P6 ;  /* 0x000000030d0b7211 */ /* 0x040fe200030f16ff */
[----:B------:R-:W-:Y:S01]  /*cf70*/  VIADD R13, R13, UR4 ;  /* 0x000000040d0d7c36 */ /* 0x000fe20008000000 */
[C---:B------:R-:W-:Y:S01]  /*cf80*/  LOP3.LUT R12, R2.reuse, 0x7b, RZ, 0xfc, !PT ;  /* 0x0000007b020c7812 */ /* 0x040fe200078efcff */
[----:B------:R-:W-:Y:S01]  /*cf90*/  ULDC UR5, c[0x0][0x22c] ;  /* 0x00008b0000057ab9 */ /* 0x000fe20000000800 */
[----:B--2---:R-:W-:Y:S01]  /*cfa0*/  LOP3.LUT R6, R2, 0x7c, RZ, 0xfc, !PT ;  /* 0x0000007c02067812 */ /* 0x004fe200078efcff */
[----:B------:R2:W-:Y:S01]  /*cfb0*/  @P3 STG.E desc[UR12][R10.64], R127 ;  /* 0x0000007f0a003986 */ /* 0x0005e2000c10190c */
[C---:B------:R-:W-:Y:S01]  /*cfc0*/  VIADD R7, R13.reuse, UR4 ;  /* 0x000000040d077c36 */ /* 0x040fe20008000000 */
[----:B-1----:R-:W-:-:S02]  /*cfd0*/  LEA R4, P3, R13, R0, 0x2 ;  /* 0x000000000d047211 */ /* 0x002fc400078610ff */
[----:B------:R-:W-:Y:S01]  /*cfe0*/  ISETP.LT.AND P4, PT, R12, UR5, !P0 ;  /* 0x000000050c007c0c */ /* 0x000fe2000c781270 */
[----:B------:R-:W-:Y:S01]  /*cff0*/  ULDC UR5, c[0x0][0x22c] ;  /* 0x00008b0000057ab9 */ /* 0x000fe20000000800 */
[----:B---3--:R-:W-:Y:S01]  /*d000*/  VIADD R9, R7, UR4 ;  /* 0x0000000407097c36 */ /* 0x008fe20008000000 */
[-C--:B------:R-:W-:Y:S02]  /*d010*/  LEA.HI.X.SX32 R5, R13, R3.reuse, 0x2, P3 ;  /* 0x000000030d057211 */ /* 0x080fe400018f16ff */
[----:B------:R-:W-:Y:S01]  /*d020*/  ISETP.LT.AND P3, PT, R6, UR5, !P0 ;  /* 0x0000000506007c0c */ /* 0x000fe2000c761270 */
[----:B------:R-:W-:Y:S01]  /*d030*/  VIADD R12, R9, UR4 ;  /* 0x00000004090c7c36 */ /* 0x000fe20008000000 */
[CC--:B------:R-:W-:Y:S01]  /*d040*/  LEA R6, P6, R7.reuse, R0.reuse, 0x2 ;  /* 0x0000000007067211 */ /* 0x0c0fe200078c10ff */
[----:B------:R-:W-:Y:S01]  /*d050*/  ULDC UR5, c[0x0][0x22c] ;  /* 0x00008b0000057ab9 */ /* 0x000fe20000000800 */
[----:B------:R-:W-:Y:S01]  /*d060*/  LOP3.LUT R8, R2, 0x7d, RZ, 0xfc, !PT ;  /* 0x0000007d02087812 */ /* 0x000fe200078efcff */
[----:B------:R-:W-:Y:S01]  /*d070*/  VIADD R13, R12, UR4 ;  /* 0x000000040c0d7c36 */ /* 0x000fe20008000000 */
[-C--:B------:R-:W-:Y:S01]  /*d080*/  LEA.HI.X.SX32 R7, R7, R3.reuse, 0x2, P6 ;  /* 0x0000000307077211 */ /* 0x080fe200030f16ff */
[----:B------:R1:W-:Y:S01]  /*d090*/  @P2 STG.E desc[UR12][R4.64], R84 ;  /* 0x0000005404002986 */ /* 0x0003e2000c10190c */
[----:B------:R-:W-:Y:S01]  /*d0a0*/  ISETP.LT.AND P2, PT, R8, UR5, !P0 ;  /* 0x0000000508007c0c */ /* 0x000fe2000c741270 */
[----:B------:R-:W-:Y:S01]  /*d0b0*/  VIADD R15, R13, UR4 ;  /* 0x000000040d0f7c36 */ /* 0x000fe20008000000 */
[CC--:B--2---:R-:W-:Y:S01]  /*d0c0*/  LEA R10, P6, R12.reuse, R0.reuse, 0x2 ;  /* 0x000000000c0a7211 */ /* 0x0c4fe200078c10ff */
[----:B------:R2:W-:Y:S01]  /*d0d0*/  @P1 STG.E desc[UR12][R6.64], R208 ;  /* 0x000000d006001986 */ /* 0x0005e2000c10190c */
[----:B------:R-:W-:Y:S01]  /*d0e0*/  LEA R8, P1, R9, R0, 0x2 ;  /* 0x0000000009087211 */ /* 0x000fe200078210ff */
[----:B------:R-:W-:Y:S01]  /*d0f0*/  VIADD R16, R15, UR4 ;  /* 0x000000040f107c36 */ /* 0x000fe20008000000 */
[----:B------:R-:W-:-:S02]  /*d100*/  LEA.HI.X.SX32 R11, R12, R3, 0x2, P6 ;  /* 0x000000030c0b7211 */ /* 0x000fc400030f16ff */
[-C--:B------:R-:W-:Y:S01]  /*d110*/  LEA.HI.X.SX32 R9, R9, R3.reuse, 0x2, P1 ;  /* 0x0000000309097211 */ /* 0x080fe200008f16ff */
[----:B------:R-:W-:Y:S01]  /*d120*/  VIADD R17, R16, UR4 ;  /* 0x0000000410117c36 */ /* 0x000fe20008000000 */
[-C--:B------:R-:W-:Y:S01]  /*d130*/  LEA R12, P1, R15, R0.reuse, 0x2 ;  /* 0x000000000f0c7211 */ /* 0x080fe200078210ff */
[----:B------:R-:W-:Y:S01]  /*d140*/  ULDC UR4, c[0x0][0x22c] ;  /* 0x00008b0000047ab9 */ /* 0x000fe20000000800 */
[C---:B-1----:R-:W-:Y:S01]  /*d150*/  LEA R4, P6, R13.reuse, R0, 0x2 ;  /* 0x000000000d047211 */ /* 0x042fe200078c10ff */
[----:B------:R1:W-:Y:S03]  /*d160*/  @P5 STG.E desc[UR12][R8.64], R85 ;  /* 0x0000005508005986 */ /* 0x0003e6000c10190c */
[-C--:B------:R-:W-:Y:S01]  /*d170*/  LEA.HI.X.SX32 R5, R13, R3.reuse, 0x2, P6 ;  /* 0x000000030d057211 */ /* 0x080fe200030f16ff */
[----:B------:R1:W-:Y:S01]  /*d180*/  @P4 STG.E desc[UR12][R10.64], R209 ;  /* 0x000000d10a004986 */ /* 0x0003e2000c10190c */
[----:B------:R-:W-:-:S02]  /*d190*/  LEA.HI.X.SX32 R13, R15, R3, 0x2, P1 ;  /* 0x000000030f0d7211 */ /* 0x000fc400008f16ff */
[----:B------:R-:W-:Y:S01]  /*d1a0*/  ISETP.LT.AND P1, PT, R14, UR4, !P0 ;  /* 0x000000040e007c0c */ /* 0x000fe2000c721270 */
[----:B------:R-:W-:Y:S01]  /*d1b0*/  ULDC UR4, c[0x0][0x22c] ;  /* 0x00008b0000047ab9 */ /* 0x000fe20000000800 */
[----:B------:R-:W-:Y:S01]  /*d1c0*/  LOP3.LUT R14, R2, 0x7f, RZ, 0xfc, !PT ;  /* 0x0000007f020e7812 */ /* 0x000fe200078efcff */
[----:B------:R1:W-:Y:S01]  /*d1d0*/  @P3 STG.E desc[UR12][R4.64], R86 ;  /* 0x0000005604003986 */ /* 0x0003e2000c10190c */
[CC--:B--2---:R-:W-:Y:S02]  /*d1e0*/  LEA R6, P6, R17.reuse, R0.reuse, 0x2 ;  /* 0x0000000011067211 */ /* 0x0c4fe400078c10ff */
[----:B------:R-:W-:Y:S01]  /*d1f0*/  ISETP.LT.AND P0, PT, R14, UR4, !P0 ;  /* 0x000000040e007c0c */ /* 0x000fe2000c701270 */
[----:B------:R1:W-:Y:S01]  /*d200*/  @P2 STG.E desc[UR12][R12.64], R210 ;  /* 0x000000d20c002986 */ /* 0x0003e2000c10190c */
[----:B------:R-:W-:Y:S02]  /*d210*/  LEA.HI.X.SX32 R7, R17, R3, 0x2, P6 ;  /* 0x0000000311077211 */ /* 0x000fe400030f16ff */
[----:B------:R-:W-:-:S04]  /*d220*/  LEA R2, P6, R16, R0, 0x2 ;  /* 0x0000000010027211 */ /* 0x000fc800078c10ff */
[----:B------:R-:W-:-:S05]  /*d230*/  LEA.HI.X.SX32 R3, R16, R3, 0x2, P6 ;  /* 0x0000000310037211 */ /* 0x000fca00030f16ff */
[----:B------:R1:W-:Y:S01]  /*d240*/  @P1 STG.E desc[UR12][R2.64], R87 ;  /* 0x0000005702001986 */ /* 0x0003e2000c10190c */
[----:B------:R-:W-:Y:S05]  /*d250*/  @!P0 EXIT ;  /* 0x000000000000894d */ /* 0x000fea0003800000 */
[----:B------:R-:W-:Y:S01]  /*d260*/  STG.E desc[UR12][R6.64], R211 ;  /* 0x000000d306007986 */ /* 0x000fe2000c10190c */
[----:B------:R-:W-:Y:S05]  /*d270*/  EXIT ;  /* 0x000000000000794d */ /* 0x000fea0003800000 */
.L_x_2:
[----:B------:R-:W-:-:S00]  /*d280*/  BRA `(.L_x_2) ;  /* 0xfffffffc00fc7947 */ /* 0x000fc0000383ffff */
[----:B------:R-:W-:-:S00]  /*d290*/  NOP ;  /* 0x0000000000007918 */ /* 0x000fc00000000000 */
        /* <DEDUP_REMOVED lines=14> */
.L_x_3:


//--------------------- .nv.shared.matmul_kernel  --------------------------
	.section	.nv.shared.matmul_kernel,"aw",@nobits
	.sectionflags	@""
	.align	16
	.zero		1024


//--------------------- .nv.shared.reserved.0     --------------------------
	.section	.nv.shared.reserved.0,"aw",@nobits
	.weak		__nv_reservedSMEM_offset_0_alias
	.size		__nv_reservedSMEM_offset_0_alias, 0, 0
	.other		__nv_reservedSMEM_offset_0_alias,@"STO_CUDA_RESERVED_SHARED STV_DEFAULT"
__nv_reservedSMEM_offset_0_alias:
	.zero		0


//--------------------- .nv.constant0.matmul_kernel --------------------------
	.section	.nv.constant0.matmul_kernel,"a",@progbits
	.sectionflags	@""
	.align	4
.nv.constant0.matmul_kernel:
	.zero		608


//--------------------- SYMBOLS --------------------------

	.type		.nv.reservedSmem.offset0,@object
	.size		.nv.reservedSmem.offset0,0x4
